	.target	sm_100a

	.elftype	@"ET_EXEC"


//--------------------- .note.nv.tkinfo           --------------------------
	.section	.note.nv.tkinfo,"",@"SHT_NOTE"
	.sectionflags	@"SHF_NOTE_NV_TKINFO"
	.tkinfo
        /*0018*/ 	.word	0x00000002
        /*0030*/ 	.string	""
        /*0030*/ 	.string	"ptxas"
        /*0030*/ 	.string	"Cuda compilation tools, release 13.0, V13.0.88"
        /*0030*/ 	.string	"Build cuda_13.0.r13.0/compiler.36424714_0"
        /*0030*/ 	.string	"-arch sm_100a -m 64 "



//--------------------- .note.nv.cuinfo           --------------------------
	.section	.note.nv.cuinfo,"",@"SHT_NOTE"
	.sectionflags	@"SHF_NOTE_NV_CUINFO"
        /*0018*/ 	.short	0x0002
        /*001a*/ 	.short	0x0064
        /*001c*/ 	.short	0x0082
	.zero		2


//--------------------- .nv.info                  --------------------------
	.section	.nv.info,"",@"SHT_CUDA_INFO"
	.align	4


	//----- nvinfo : EIATTR_REGCOUNT
	.align		4
        /*0000*/ 	.byte	0x04, 0x2f
        /*0002*/ 	.short	(.L_12 - .L_11)
	.align		4
.L_11:
        /*0004*/ 	.word	index@(_ZN7cutlass6KernelINS_4gemm6kernel13TrmmUniversalINS1_11threadblock13MmaMultistageINS1_9GemmShapeILi64ELi64ELi16EEENS_9transform11threadblock44PredicatedTileAccessIteratorTriangularMatrixINS_11MatrixShapeILi64ELi16EEEdNS_6layout8RowMajorELi1ENS8_29PitchLinearWarpRakedThreadMapINS_16PitchLinearShapeILi16ELi64EEELi128ENSG_ILi16ELi2EEELi1EEELNS_8SideModeE1ELNS_8FillModeE0ELNS_8DiagTypeE3ENS_5ArrayIdLi1ELb1EEEEENS9_25RegularTileAccessIteratorISC_dNSD_40RowMajorTensorOpMultiplicand64bCrosswiseELi1ESJ_Li8EEELNS_4arch14CacheOperation4KindE0ENSA_INSB_ILi16ELi64EEEdSE_Li0ENS8_31PitchLinearWarpStripedThreadMapINSG_ILi64ELi16EEELi128ESI_Li1EEELSK_1ELSL_1ELSM_0ESO_EENSQ_ISW_dNSD_40RowMajorTensorOpMultiplicandCongruous64bELi0ESZ_Li8EEELSV_0EdSE_NS4_9MmaPolicyINS1_4warp11MmaTensorOpINS6_ILi32ELi32ELi16EEEdSR_dS11_dSE_NS14_17MmaTensorOpPolicyINST_3MmaINS6_ILi8ELi8ELi4EEELi32EdSE_dNSD_11ColumnMajorEdSE_NST_13OpMultiplyAddEEENSB_ILi1ELi1EEEEELi1ELb0EbEENSB_ILi0ELi0EEES1G_Li1EEELi3ELNS1_23SharedMemoryClearOptionE1EbEENS_8epilogue11threadblock8EpilogueIS7_S1F_Li1ENS1L_22PredicatedTileIteratorINS1L_26OutputTileOptimalThreadMapINS1L_15OutputTileShapeILi64ELi8ELi2ELi1ELi1EEENS1P_ILi1ELi4ELi1ELi1ELi4EEELi128ELi1ELi64EEEdLb0ENSD_9NoPermuteELb1EEENS1K_4warp24FragmentIteratorTensorOpIS16_S19_dNSN_IdLi2ELb1EEESE_EENS1V_20TileIteratorTensorOpIS16_S19_dSE_EENS1L_18SharedLoadIteratorINS1S_18CompactedThreadMapEdLi8EEENS1K_6thread17LinearCombinationIdLi1EddLNS24_9ScaleType4KindE0ELNS_15FloatRoundStyleE2EdEENSB_ILi0ELi4EEELi1ELi1EEENS4_30GemmIdentityThreadblockSwizzleILi1EEELSK_1ELSL_1ELSM_0EEEEEvNT_6ParamsE)
        /*0008*/ 	.word	0x00000094


	//----- nvinfo : EIATTR_FRAME_SIZE
	.align		4
.L_12:
        /*000c*/ 	.byte	0x04, 0x11
        /*000e*/ 	.short	(.L_14 - .L_13)
	.align		4
.L_13:
        /*0010*/ 	.word	index@(_ZN7cutlass6KernelINS_4gemm6kernel13TrmmUniversalINS1_11threadblock13MmaMultistageINS1_9GemmShapeILi64ELi64ELi16EEENS_9transform11threadblock44PredicatedTileAccessIteratorTriangularMatrixINS_11MatrixShapeILi64ELi16EEEdNS_6layout8RowMajorELi1ENS8_29PitchLinearWarpRakedThreadMapINS_16PitchLinearShapeILi16ELi64EEELi128ENSG_ILi16ELi2EEELi1EEELNS_8SideModeE1ELNS_8FillModeE0ELNS_8DiagTypeE3ENS_5ArrayIdLi1ELb1EEEEENS9_25RegularTileAccessIteratorISC_dNSD_40RowMajorTensorOpMultiplicand64bCrosswiseELi1ESJ_Li8EEELNS_4arch14CacheOperation4KindE0ENSA_INSB_ILi16ELi64EEEdSE_Li0ENS8_31PitchLinearWarpStripedThreadMapINSG_ILi64ELi16EEELi128ESI_Li1EEELSK_1ELSL_1ELSM_0ESO_EENSQ_ISW_dNSD_40RowMajorTensorOpMultiplicandCongruous64bELi0ESZ_Li8EEELSV_0EdSE_NS4_9MmaPolicyINS1_4warp11MmaTensorOpINS6_ILi32ELi32ELi16EEEdSR_dS11_dSE_NS14_17MmaTensorOpPolicyINST_3MmaINS6_ILi8ELi8ELi4EEELi32EdSE_dNSD_11ColumnMajorEdSE_NST_13OpMultiplyAddEEENSB_ILi1ELi1EEEEELi1ELb0EbEENSB_ILi0ELi0EEES1G_Li1EEELi3ELNS1_23SharedMemoryClearOptionE1EbEENS_8epilogue11threadblock8EpilogueIS7_S1F_Li1ENS1L_22PredicatedTileIteratorINS1L_26OutputTileOptimalThreadMapINS1L_15OutputTileShapeILi64ELi8ELi2ELi1ELi1EEENS1P_ILi1ELi4ELi1ELi1ELi4EEELi128ELi1ELi64EEEdLb0ENSD_9NoPermuteELb1EEENS1K_4warp24FragmentIteratorTensorOpIS16_S19_dNSN_IdLi2ELb1EEESE_EENS1V_20TileIteratorTensorOpIS16_S19_dSE_EENS1L_18SharedLoadIteratorINS1S_18CompactedThreadMapEdLi8EEENS1K_6thread17LinearCombinationIdLi1EddLNS24_9ScaleType4KindE0ELNS_15FloatRoundStyleE2EdEENSB_ILi0ELi4EEELi1ELi1EEENS4_30GemmIdentityThreadblockSwizzleILi1EEELSK_1ELSL_1ELSM_0EEEEEvNT_6ParamsE)
        /*0014*/ 	.word	0x00000000


	//----- nvinfo : EIATTR_MIN_STACK_SIZE
	.align		4
.L_14:
        /*0018*/ 	.byte	0x04, 0x12
        /*001a*/ 	.short	(.L_16 - .L_15)
	.align		4
.L_15:
        /*001c*/ 	.word	index@(_ZN7cutlass6KernelINS_4gemm6kernel13TrmmUniversalINS1_11threadblock13MmaMultistageINS1_9GemmShapeILi64ELi64ELi16EEENS_9transform11threadblock44PredicatedTileAccessIteratorTriangularMatrixINS_11MatrixShapeILi64ELi16EEEdNS_6layout8RowMajorELi1ENS8_29PitchLinearWarpRakedThreadMapINS_16PitchLinearShapeILi16ELi64EEELi128ENSG_ILi16ELi2EEELi1EEELNS_8SideModeE1ELNS_8FillModeE0ELNS_8DiagTypeE3ENS_5ArrayIdLi1ELb1EEEEENS9_25RegularTileAccessIteratorISC_dNSD_40RowMajorTensorOpMultiplicand64bCrosswiseELi1ESJ_Li8EEELNS_4arch14CacheOperation4KindE0ENSA_INSB_ILi16ELi64EEEdSE_Li0ENS8_31PitchLinearWarpStripedThreadMapINSG_ILi64ELi16EEELi128ESI_Li1EEELSK_1ELSL_1ELSM_0ESO_EENSQ_ISW_dNSD_40RowMajorTensorOpMultiplicandCongruous64bELi0ESZ_Li8EEELSV_0EdSE_NS4_9MmaPolicyINS1_4warp11MmaTensorOpINS6_ILi32ELi32ELi16EEEdSR_dS11_dSE_NS14_17MmaTensorOpPolicyINST_3MmaINS6_ILi8ELi8ELi4EEELi32EdSE_dNSD_11ColumnMajorEdSE_NST_13OpMultiplyAddEEENSB_ILi1ELi1EEEEELi1ELb0EbEENSB_ILi0ELi0EEES1G_Li1EEELi3ELNS1_23SharedMemoryClearOptionE1EbEENS_8epilogue11threadblock8EpilogueIS7_S1F_Li1ENS1L_22PredicatedTileIteratorINS1L_26OutputTileOptimalThreadMapINS1L_15OutputTileShapeILi64ELi8ELi2ELi1ELi1EEENS1P_ILi1ELi4ELi1ELi1ELi4EEELi128ELi1ELi64EEEdLb0ENSD_9NoPermuteELb1EEENS1K_4warp24FragmentIteratorTensorOpIS16_S19_dNSN_IdLi2ELb1EEESE_EENS1V_20TileIteratorTensorOpIS16_S19_dSE_EENS1L_18SharedLoadIteratorINS1S_18CompactedThreadMapEdLi8EEENS1K_6thread17LinearCombinationIdLi1EddLNS24_9ScaleType4KindE0ELNS_15FloatRoundStyleE2EdEENSB_ILi0ELi4EEELi1ELi1EEENS4_30GemmIdentityThreadblockSwizzleILi1EEELSK_1ELSL_1ELSM_0EEEEEvNT_6ParamsE)
        /*0020*/ 	.word	0x00000000
.L_16:


//--------------------- .nv.compat                --------------------------
	.section	.nv.compat,"",@"SHT_CUDA_COMPAT_INFO"
	.align	4
        /*0000*/ 	.byte	0x02, 0x09, 0x01, 0x00, 0x02, 0x02, 0x01, 0x00, 0x02, 0x05, 0x05, 0x00, 0x03, 0x07, 0x01, 0x01
        /*0010*/ 	.byte	0x02, 0x03, 0x00, 0x00, 0x02, 0x06, 0x01, 0x00, 0x04, 0x0b, 0x08, 0x00, 0x01, 0x00, 0x00, 0x00
        /*0020*/ 	.byte	0x00, 0x00, 0x00, 0x00


//--------------------- .nv.info._ZN7cutlass6KernelINS_4gemm6kernel13TrmmUniversalINS1_11threadblock13MmaMultistageINS1_9GemmShapeILi64ELi64ELi16EEENS_9transform11threadblock44PredicatedTileAccessIteratorTriangularMatrixINS_11MatrixShapeILi64ELi16EEEdNS_6layout8RowMajorELi1ENS8_29PitchLinearWarpRakedThreadMapINS_16PitchLinearShapeILi16ELi64EEELi128ENSG_ILi16ELi2EEELi1EEELNS_8SideModeE1ELNS_8FillModeE0ELNS_8DiagTypeE3ENS_5ArrayIdLi1ELb1EEEEENS9_25RegularTileAccessIteratorISC_dNSD_40RowMajorTensorOpMultiplicand64bCrosswiseELi1ESJ_Li8EEELNS_4arch14CacheOperation4KindE0ENSA_INSB_ILi16ELi64EEEdSE_Li0ENS8_31PitchLinearWarpStripedThreadMapINSG_ILi64ELi16EEELi128ESI_Li1EEELSK_1ELSL_1ELSM_0ESO_EENSQ_ISW_dNSD_40RowMajorTensorOpMultiplicandCongruous64bELi0ESZ_Li8EEELSV_0EdSE_NS4_9MmaPolicyINS1_4warp11MmaTensorOpINS6_ILi32ELi32ELi16EEEdSR_dS11_dSE_NS14_17MmaTensorOpPolicyINST_3MmaINS6_ILi8ELi8ELi4EEELi32EdSE_dNSD_11ColumnMajorEdSE_NST_13OpMultiplyAddEEENSB_ILi1ELi1EEEEELi1ELb0EbEENSB_ILi0ELi0EEES1G_Li1EEELi3ELNS1_23SharedMemoryClearOptionE1EbEENS_8epilogue11threadblock8EpilogueIS7_S1F_Li1ENS1L_22PredicatedTileIteratorINS1L_26OutputTileOptimalThreadMapINS1L_15OutputTileShapeILi64ELi8ELi2ELi1ELi1EEENS1P_ILi1ELi4ELi1ELi1ELi4EEELi128ELi1ELi64EEEdLb0ENSD_9NoPermuteELb1EEENS1K_4warp24FragmentIteratorTensorOpIS16_S19_dNSN_IdLi2ELb1EEESE_EENS1V_20TileIteratorTensorOpIS16_S19_dSE_EENS1L_18SharedLoadIteratorINS1S_18CompactedThreadMapEdLi8EEENS1K_6thread17LinearCombinationIdLi1EddLNS24_9ScaleType4KindE0ELNS_15FloatRoundStyleE2EdEENSB_ILi0ELi4EEELi1ELi1EEENS4_30GemmIdentityThreadblockSwizzleILi1EEELSK_1ELSL_1ELSM_0EEEEEvNT_6ParamsE --------------------------
	.section	.nv.info._ZN7cutlass6KernelINS_4gemm6kernel13TrmmUniversalINS1_11threadblock13MmaMultistageINS1_9GemmShapeILi64ELi64ELi16EEENS_9transform11threadblock44PredicatedTileAccessIteratorTriangularMatrixINS_11MatrixShapeILi64ELi16EEEdNS_6layout8RowMajorELi1ENS8_29PitchLinearWarpRakedThreadMapINS_16PitchLinearShapeILi16ELi64EEELi128ENSG_ILi16ELi2EEELi1EEELNS_8SideModeE1ELNS_8FillModeE0ELNS_8DiagTypeE3ENS_5ArrayIdLi1ELb1EEEEENS9_25RegularTileAccessIteratorISC_dNSD_40RowMajorTensorOpMultiplicand64bCrosswiseELi1ESJ_Li8EEELNS_4arch14CacheOperation4KindE0ENSA_INSB_ILi16ELi64EEEdSE_Li0ENS8_31PitchLinearWarpStripedThreadMapINSG_ILi64ELi16EEELi128ESI_Li1EEELSK_1ELSL_1ELSM_0ESO_EENSQ_ISW_dNSD_40RowMajorTensorOpMultiplicandCongruous64bELi0ESZ_Li8EEELSV_0EdSE_NS4_9MmaPolicyINS1_4warp11MmaTensorOpINS6_ILi32ELi32ELi16EEEdSR_dS11_dSE_NS14_17MmaTensorOpPolicyINST_3MmaINS6_ILi8ELi8ELi4EEELi32EdSE_dNSD_11ColumnMajorEdSE_NST_13OpMultiplyAddEEENSB_ILi1ELi1EEEEELi1ELb0EbEENSB_ILi0ELi0EEES1G_Li1EEELi3ELNS1_23SharedMemoryClearOptionE1EbEENS_8epilogue11threadblock8EpilogueIS7_S1F_Li1ENS1L_22PredicatedTileIteratorINS1L_26OutputTileOptimalThreadMapINS1L_15OutputTileShapeILi64ELi8ELi2ELi1ELi1EEENS1P_ILi1ELi4ELi1ELi1ELi4EEELi128ELi1ELi64EEEdLb0ENSD_9NoPermuteELb1EEENS1K_4warp24FragmentIteratorTensorOpIS16_S19_dNSN_IdLi2ELb1EEESE_EENS1V_20TileIteratorTensorOpIS16_S19_dSE_EENS1L_18SharedLoadIteratorINS1S_18CompactedThreadMapEdLi8EEENS1K_6thread17LinearCombinationIdLi1EddLNS24_9ScaleType4KindE0ELNS_15FloatRoundStyleE2EdEENSB_ILi0ELi4EEELi1ELi1EEENS4_30GemmIdentityThreadblockSwizzleILi1EEELSK_1ELSL_1ELSM_0EEEEEvNT_6ParamsE,"",@"SHT_CUDA_INFO"
	.sectionflags	@""
	.align	4


	//----- nvinfo : EIATTR_CUDA_API_VERSION
	.align		4
        /*0000*/ 	.byte	0x04, 0x37
        /*0002*/ 	.short	(.L_18 - .L_17)
.L_17:
        /*0004*/ 	.word	0x00000082


	//----- nvinfo : EIATTR_KPARAM_INFO
	.align		4
.L_18:
        /*0008*/ 	.byte	0x04, 0x17
        /*000a*/ 	.short	(.L_20 - .L_19)
.L_19:
        /*000c*/ 	.word	0x00000000
        /*0010*/ 	.short	0x0000
        /*0012*/ 	.short	0x0000
        /*0014*/ 	.byte	0x00, 0xf0, 0xa1, 0x04


	//----- nvinfo : EIATTR_SPARSE_MMA_MASK
	.align		4
.L_20:
        /*0018*/ 	.byte	0x03, 0x50
        /*001a*/ 	.short	0x0000


	//----- nvinfo : EIATTR_MAXREG_COUNT
	.align		4
        /*001c*/ 	.byte	0x03, 0x1b
        /*001e*/ 	.short	0x00ff


	//----- nvinfo : EIATTR_NUM_BARRIERS
	.align		4
        /*0020*/ 	.byte	0x02, 0x4c
        /*0022*/ 	.byte	0x01
	.zero		1


	//----- nvinfo : EIATTR_MERCURY_ISA_VERSION
	.align		4
        /*0024*/ 	.byte	0x03, 0x5f
        /*0026*/ 	.short	0x0101


	//----- nvinfo : EIATTR_COOP_GROUP_MASK_REGIDS
	.align		4
        /*0028*/ 	.byte	0x04, 0x29
        /*002a*/ 	.short	(.L_22 - .L_21)


	//   ....[0]....
.L_21:
        /*002c*/ 	.word	0xffffffff


	//----- nvinfo : EIATTR_COOP_GROUP_INSTR_OFFSETS
	.align		4
.L_22:
        /*0030*/ 	.byte	0x04, 0x28
        /*0032*/ 	.short	(.L_24 - .L_23)


	//   ....[0]....
.L_23:
        /*0034*/ 	.word	0x00000d30


	//----- nvinfo : EIATTR_VRC_CTA_INIT_COUNT
	.align		4
.L_24:
        /*0038*/ 	.byte	0x02, 0x4a
	.zero		1
	.zero		1


	//----- nvinfo : EIATTR_EXIT_INSTR_OFFSETS
	.align		4
        /*003c*/ 	.byte	0x04, 0x1c
        /*003e*/ 	.short	(.L_26 - .L_25)


	//   ....[0]....
.L_25:
        /*0040*/ 	.word	0x000000f0


	//   ....[1]....
        /*0044*/ 	.word	0x00006e40


	//   ....[2]....
        /*0048*/ 	.word	0x00006ee0


	//   ....[3]....
        /*004c*/ 	.word	0x00006f90


	//----- nvinfo : EIATTR_INDIRECT_BRANCH_TARGETS
	.align		4
.L_26:
        /*0050*/ 	.byte	0x04, 0x34
        /*0052*/ 	.short	(.L_28 - .L_27)


	//   ....[0]....
.L_27:
        /*0054*/ 	.word	.L_x_20@srel
        /*0058*/ 	.short	0x0
        /*005a*/ 	.short	0x0
        /*005c*/ 	.word	0x3
        /*0060*/ 	.word	.L_x_21@srel
        /*0064*/ 	.word	.L_x_22@srel
        /*0068*/ 	.word	.L_x_12@srel


	//   ....[1]....
        /*006c*/ 	.word	.L_x_24@srel
        /*0070*/ 	.short	0x0
        /*0072*/ 	.short	0x0
        /*0074*/ 	.word	0x3
        /*0078*/ 	.word	.L_x_25@srel
        /*007c*/ 	.word	.L_x_26@srel
        /*0080*/ 	.word	.L_x_12@srel


	//----- nvinfo : EIATTR_CRS_STACK_SIZE
	.align		4
.L_28:
        /*0084*/ 	.byte	0x04, 0x1e
        /*0086*/ 	.short	(.L_30 - .L_29)
.L_29:
        /*0088*/ 	.word	0x00000000


	//----- nvinfo : EIATTR_CBANK_PARAM_SIZE
	.align		4
.L_30:
        /*008c*/ 	.byte	0x03, 0x19
        /*008e*/ 	.short	0x0128


	//----- nvinfo : EIATTR_PARAM_CBANK
	.align		4
        /*0090*/ 	.byte	0x04, 0x0a
        /*0092*/ 	.short	(.L_32 - .L_31)
	.align		4
.L_31:
        /*0094*/ 	.word	index@(.nv.constant0._ZN7cutlass6KernelINS_4gemm6kernel13TrmmUniversalINS1_11threadblock13MmaMultistageINS1_9GemmShapeILi64ELi64ELi16EEENS_9transform11threadblock44PredicatedTileAccessIteratorTriangularMatrixINS_11MatrixShapeILi64ELi16EEEdNS_6layout8RowMajorELi1ENS8_29PitchLinearWarpRakedThreadMapINS_16PitchLinearShapeILi16ELi64EEELi128ENSG_ILi16ELi2EEELi1EEELNS_8SideModeE1ELNS_8FillModeE0ELNS_8DiagTypeE3ENS_5ArrayIdLi1ELb1EEEEENS9_25RegularTileAccessIteratorISC_dNSD_40RowMajorTensorOpMultiplicand64bCrosswiseELi1ESJ_Li8EEELNS_4arch14CacheOperation4KindE0ENSA_INSB_ILi16ELi64EEEdSE_Li0ENS8_31PitchLinearWarpStripedThreadMapINSG_ILi64ELi16EEELi128ESI_Li1EEELSK_1ELSL_1ELSM_0ESO_EENSQ_ISW_dNSD_40RowMajorTensorOpMultiplicandCongruous64bELi0ESZ_Li8EEELSV_0EdSE_NS4_9MmaPolicyINS1_4warp11MmaTensorOpINS6_ILi32ELi32ELi16EEEdSR_dS11_dSE_NS14_17MmaTensorOpPolicyINST_3MmaINS6_ILi8ELi8ELi4EEELi32EdSE_dNSD_11ColumnMajorEdSE_NST_13OpMultiplyAddEEENSB_ILi1ELi1EEEEELi1ELb0EbEENSB_ILi0ELi0EEES1G_Li1EEELi3ELNS1_23SharedMemoryClearOptionE1EbEENS_8epilogue11threadblock8EpilogueIS7_S1F_Li1ENS1L_22PredicatedTileIteratorINS1L_26OutputTileOptimalThreadMapINS1L_15OutputTileShapeILi64ELi8ELi2ELi1ELi1EEENS1P_ILi1ELi4ELi1ELi1ELi4EEELi128ELi1ELi64EEEdLb0ENSD_9NoPermuteELb1EEENS1K_4warp24FragmentIteratorTensorOpIS16_S19_dNSN_IdLi2ELb1EEESE_EENS1V_20TileIteratorTensorOpIS16_S19_dSE_EENS1L_18SharedLoadIteratorINS1S_18CompactedThreadMapEdLi8EEENS1K_6thread17LinearCombinationIdLi1EddLNS24_9ScaleType4KindE0ELNS_15FloatRoundStyleE2EdEENSB_ILi0ELi4EEELi1ELi1EEENS4_30GemmIdentityThreadblockSwizzleILi1EEELSK_1ELSL_1ELSM_0EEEEEvNT_6ParamsE)
        /*0098*/ 	.short	0x0380
        /*009a*/ 	.short	0x0128


	//----- nvinfo : EIATTR_SW_WAR
	.align		4
.L_32:
        /*009c*/ 	.byte	0x04, 0x36
        /*009e*/ 	.short	(.L_34 - .L_33)
.L_33:
        /*00a0*/ 	.word	0x00000008
.L_34:


//--------------------- .nv.callgraph             --------------------------
	.section	.nv.callgraph,"",@"SHT_CUDA_CALLGRAPH"
	.align	4
	.sectionentsize	8
	.align		4
        /*0000*/ 	.word	0x00000000
	.align		4
        /*0004*/ 	.word	0xffffffff
	.align		4
        /*0008*/ 	.word	0x00000000
	.align		4
        /*000c*/ 	.word	0xfffffffe
	.align		4
        /*0010*/ 	.word	0x00000000
	.align		4
        /*0014*/ 	.word	0xfffffffd
	.align		4
        /*0018*/ 	.word	0x00000000
	.align		4
        /*001c*/ 	.word	0xfffffffc


//--------------------- .nv.constant4             --------------------------
	.section	.nv.constant4,"a",@progbits
	.align	8
	.align		8
.nv.constant4:
        /*0000*/ 	.dword	_ZN39_INTERNAL_03a7680f_4_k_cu_772473c6_25684cuda3std3__45__cpo5beginE
	.align		8
        /*0008*/ 	.dword	_ZN39_INTERNAL_03a7680f_4_k_cu_772473c6_25684cuda3std3__45__cpo3endE
	.align		8
        /*0010*/ 	.dword	_ZN39_INTERNAL_03a7680f_4_k_cu_772473c6_25684cuda3std3__45__cpo6cbeginE
	.align		8
        /*0018*/ 	.dword	_ZN39_INTERNAL_03a7680f_4_k_cu_772473c6_25684cuda3std3__45__cpo4cendE
	.align		8
        /*0020*/ 	.dword	_ZN39_INTERNAL_03a7680f_4_k_cu_772473c6_25684cuda3std3__441_GLOBAL__N__03a7680f_4_k_cu_772473c6_25686ignoreE
	.align		8
        /*0028*/ 	.dword	_ZN39_INTERNAL_03a7680f_4_k_cu_772473c6_25684cuda3std3__419piecewise_constructE
	.align		8
        /*0030*/ 	.dword	_ZN39_INTERNAL_03a7680f_4_k_cu_772473c6_25684cuda3std3__48in_placeE
	.align		8
        /*0038*/ 	.dword	_ZN39_INTERNAL_03a7680f_4_k_cu_772473c6_25684cuda3std6ranges3__45__cpo4swapE
	.align		8
        /*0040*/ 	.dword	_ZN39_INTERNAL_03a7680f_4_k_cu_772473c6_25684cuda3std6ranges3__45__cpo9iter_moveE
	.align		8
        /*0048*/ 	.dword	_ZN39_INTERNAL_03a7680f_4_k_cu_772473c6_25684cute7productE
	.align		8
        /*0050*/ 	.dword	_ZN39_INTERNAL_03a7680f_4_k_cu_772473c6_25684cute1_E


//--------------------- .nv.constant2._ZN7cutlass6KernelINS_4gemm6kernel13TrmmUniversalINS1_11threadblock13MmaMultistageINS1_9GemmShapeILi64ELi64ELi16EEENS_9transform11threadblock44PredicatedTileAccessIteratorTriangularMatrixINS_11MatrixShapeILi64ELi16EEEdNS_6layout8RowMajorELi1ENS8_29PitchLinearWarpRakedThreadMapINS_16PitchLinearShapeILi16ELi64EEELi128ENSG_ILi16ELi2EEELi1EEELNS_8SideModeE1ELNS_8FillModeE0ELNS_8DiagTypeE3ENS_5ArrayIdLi1ELb1EEEEENS9_25RegularTileAccessIteratorISC_dNSD_40RowMajorTensorOpMultiplicand64bCrosswiseELi1ESJ_Li8EEELNS_4arch14CacheOperation4KindE0ENSA_INSB_ILi16ELi64EEEdSE_Li0ENS8_31PitchLinearWarpStripedThreadMapINSG_ILi64ELi16EEELi128ESI_Li1EEELSK_1ELSL_1ELSM_0ESO_EENSQ_ISW_dNSD_40RowMajorTensorOpMultiplicandCongruous64bELi0ESZ_Li8EEELSV_0EdSE_NS4_9MmaPolicyINS1_4warp11MmaTensorOpINS6_ILi32ELi32ELi16EEEdSR_dS11_dSE_NS14_17MmaTensorOpPolicyINST_3MmaINS6_ILi8ELi8ELi4EEELi32EdSE_dNSD_11ColumnMajorEdSE_NST_13OpMultiplyAddEEENSB_ILi1ELi1EEEEELi1ELb0EbEENSB_ILi0ELi0EEES1G_Li1EEELi3ELNS1_23SharedMemoryClearOptionE1EbEENS_8epilogue11threadblock8EpilogueIS7_S1F_Li1ENS1L_22PredicatedTileIteratorINS1L_26OutputTileOptimalThreadMapINS1L_15OutputTileShapeILi64ELi8ELi2ELi1ELi1EEENS1P_ILi1ELi4ELi1ELi1ELi4EEELi128ELi1ELi64EEEdLb0ENSD_9NoPermuteELb1EEENS1K_4warp24FragmentIteratorTensorOpIS16_S19_dNSN_IdLi2ELb1EEESE_EENS1V_20TileIteratorTensorOpIS16_S19_dSE_EENS1L_18SharedLoadIteratorINS1S_18CompactedThreadMapEdLi8EEENS1K_6thread17LinearCombinationIdLi1EddLNS24_9ScaleType4KindE0ELNS_15FloatRoundStyleE2EdEENSB_ILi0ELi4EEELi1ELi1EEENS4_30GemmIdentityThreadblockSwizzleILi1EEELSK_1ELSL_1ELSM_0EEEEEvNT_6ParamsE --------------------------
	.section	.nv.constant2._ZN7cutlass6KernelINS_4gemm6kernel13TrmmUniversalINS1_11threadblock13MmaMultistageINS1_9GemmShapeILi64ELi64ELi16EEENS_9transform11threadblock44PredicatedTileAccessIteratorTriangularMatrixINS_11MatrixShapeILi64ELi16EEEdNS_6layout8RowMajorELi1ENS8_29PitchLinearWarpRakedThreadMapINS_16PitchLinearShapeILi16ELi64EEELi128ENSG_ILi16ELi2EEELi1EEELNS_8SideModeE1ELNS_8FillModeE0ELNS_8DiagTypeE3ENS_5ArrayIdLi1ELb1EEEEENS9_25RegularTileAccessIteratorISC_dNSD_40RowMajorTensorOpMultiplicand64bCrosswiseELi1ESJ_Li8EEELNS_4arch14CacheOperation4KindE0ENSA_INSB_ILi16ELi64EEEdSE_Li0ENS8_31PitchLinearWarpStripedThreadMapINSG_ILi64ELi16EEELi128ESI_Li1EEELSK_1ELSL_1ELSM_0ESO_EENSQ_ISW_dNSD_40RowMajorTensorOpMultiplicandCongruous64bELi0ESZ_Li8EEELSV_0EdSE_NS4_9MmaPolicyINS1_4warp11MmaTensorOpINS6_ILi32ELi32ELi16EEEdSR_dS11_dSE_NS14_17MmaTensorOpPolicyINST_3MmaINS6_ILi8ELi8ELi4EEELi32EdSE_dNSD_11ColumnMajorEdSE_NST_13OpMultiplyAddEEENSB_ILi1ELi1EEEEELi1ELb0EbEENSB_ILi0ELi0EEES1G_Li1EEELi3ELNS1_23SharedMemoryClearOptionE1EbEENS_8epilogue11threadblock8EpilogueIS7_S1F_Li1ENS1L_22PredicatedTileIteratorINS1L_26OutputTileOptimalThreadMapINS1L_15OutputTileShapeILi64ELi8ELi2ELi1ELi1EEENS1P_ILi1ELi4ELi1ELi1ELi4EEELi128ELi1ELi64EEEdLb0ENSD_9NoPermuteELb1EEENS1K_4warp24FragmentIteratorTensorOpIS16_S19_dNSN_IdLi2ELb1EEESE_EENS1V_20TileIteratorTensorOpIS16_S19_dSE_EENS1L_18SharedLoadIteratorINS1S_18CompactedThreadMapEdLi8EEENS1K_6thread17LinearCombinationIdLi1EddLNS24_9ScaleType4KindE0ELNS_15FloatRoundStyleE2EdEENSB_ILi0ELi4EEELi1ELi1EEENS4_30GemmIdentityThreadblockSwizzleILi1EEELSK_1ELSL_1ELSM_0EEEEEvNT_6ParamsE,"a",@progbits
	.sectionflags	@""
	.align	4
.nv.constant2._ZN7cutlass6KernelINS_4gemm6kernel13TrmmUniversalINS1_11threadblock13MmaMultistageINS1_9GemmShapeILi64ELi64ELi16EEENS_9transform11threadblock44PredicatedTileAccessIteratorTriangularMatrixINS_11MatrixShapeILi64ELi16EEEdNS_6layout8RowMajorELi1ENS8_29PitchLinearWarpRakedThreadMapINS_16PitchLinearShapeILi16ELi64EEELi128ENSG_ILi16ELi2EEELi1EEELNS_8SideModeE1ELNS_8FillModeE0ELNS_8DiagTypeE3ENS_5ArrayIdLi1ELb1EEEEENS9_25RegularTileAccessIteratorISC_dNSD_40RowMajorTensorOpMultiplicand64bCrosswiseELi1ESJ_Li8EEELNS_4arch14CacheOperation4KindE0ENSA_INSB_ILi16ELi64EEEdSE_Li0ENS8_31PitchLinearWarpStripedThreadMapINSG_ILi64ELi16EEELi128ESI_Li1EEELSK_1ELSL_1ELSM_0ESO_EENSQ_ISW_dNSD_40RowMajorTensorOpMultiplicandCongruous64bELi0ESZ_Li8EEELSV_0EdSE_NS4_9MmaPolicyINS1_4warp11MmaTensorOpINS6_ILi32ELi32ELi16EEEdSR_dS11_dSE_NS14_17MmaTensorOpPolicyINST_3MmaINS6_ILi8ELi8ELi4EEELi32EdSE_dNSD_11ColumnMajorEdSE_NST_13OpMultiplyAddEEENSB_ILi1ELi1EEEEELi1ELb0EbEENSB_ILi0ELi0EEES1G_Li1EEELi3ELNS1_23SharedMemoryClearOptionE1EbEENS_8epilogue11threadblock8EpilogueIS7_S1F_Li1ENS1L_22PredicatedTileIteratorINS1L_26OutputTileOptimalThreadMapINS1L_15OutputTileShapeILi64ELi8ELi2ELi1ELi1EEENS1P_ILi1ELi4ELi1ELi1ELi4EEELi128ELi1ELi64EEEdLb0ENSD_9NoPermuteELb1EEENS1K_4warp24FragmentIteratorTensorOpIS16_S19_dNSN_IdLi2ELb1EEESE_EENS1V_20TileIteratorTensorOpIS16_S19_dSE_EENS1L_18SharedLoadIteratorINS1S_18CompactedThreadMapEdLi8EEENS1K_6thread17LinearCombinationIdLi1EddLNS24_9ScaleType4KindE0ELNS_15FloatRoundStyleE2EdEENSB_ILi0ELi4EEELi1ELi1EEENS4_30GemmIdentityThreadblockSwizzleILi1EEELSK_1ELSL_1ELSM_0EEEEEvNT_6ParamsE:
        /*0000*/ 	.byte	0x30, 0x46, 0x00, 0x00, 0xc0, 0x45, 0x00, 0x00, 0x30, 0x48, 0x00, 0x00, 0xd0, 0x47, 0x00, 0x00
        /*0010*/ 	.byte	0x70, 0x47, 0x00, 0x00, 0x30, 0x48, 0x00, 0x00


//--------------------- .text._ZN7cutlass6KernelINS_4gemm6kernel13TrmmUniversalINS1_11threadblock13MmaMultistageINS1_9GemmShapeILi64ELi64ELi16EEENS_9transform11threadblock44PredicatedTileAccessIteratorTriangularMatrixINS_11MatrixShapeILi64ELi16EEEdNS_6layout8RowMajorELi1ENS8_29PitchLinearWarpRakedThreadMapINS_16PitchLinearShapeILi16ELi64EEELi128ENSG_ILi16ELi2EEELi1EEELNS_8SideModeE1ELNS_8FillModeE0ELNS_8DiagTypeE3ENS_5ArrayIdLi1ELb1EEEEENS9_25RegularTileAccessIteratorISC_dNSD_40RowMajorTensorOpMultiplicand64bCrosswiseELi1ESJ_Li8EEELNS_4arch14CacheOperation4KindE0ENSA_INSB_ILi16ELi64EEEdSE_Li0ENS8_31PitchLinearWarpStripedThreadMapINSG_ILi64ELi16EEELi128ESI_Li1EEELSK_1ELSL_1ELSM_0ESO_EENSQ_ISW_dNSD_40RowMajorTensorOpMultiplicandCongruous64bELi0ESZ_Li8EEELSV_0EdSE_NS4_9MmaPolicyINS1_4warp11MmaTensorOpINS6_ILi32ELi32ELi16EEEdSR_dS11_dSE_NS14_17MmaTensorOpPolicyINST_3MmaINS6_ILi8ELi8ELi4EEELi32EdSE_dNSD_11ColumnMajorEdSE_NST_13OpMultiplyAddEEENSB_ILi1ELi1EEEEELi1ELb0EbEENSB_ILi0ELi0EEES1G_Li1EEELi3ELNS1_23SharedMemoryClearOptionE1EbEENS_8epilogue11threadblock8EpilogueIS7_S1F_Li1ENS1L_22PredicatedTileIteratorINS1L_26OutputTileOptimalThreadMapINS1L_15OutputTileShapeILi64ELi8ELi2ELi1ELi1EEENS1P_ILi1ELi4ELi1ELi1ELi4EEELi128ELi1ELi64EEEdLb0ENSD_9NoPermuteELb1EEENS1K_4warp24FragmentIteratorTensorOpIS16_S19_dNSN_IdLi2ELb1EEESE_EENS1V_20TileIteratorTensorOpIS16_S19_dSE_EENS1L_18SharedLoadIteratorINS1S_18CompactedThreadMapEdLi8EEENS1K_6thread17LinearCombinationIdLi1EddLNS24_9ScaleType4KindE0ELNS_15FloatRoundStyleE2EdEENSB_ILi0ELi4EEELi1ELi1EEENS4_30GemmIdentityThreadblockSwizzleILi1EEELSK_1ELSL_1ELSM_0EEEEEvNT_6ParamsE --------------------------
	.section	.text._ZN7cutlass6KernelINS_4gemm6kernel13TrmmUniversalINS1_11threadblock13MmaMultistageINS1_9GemmShapeILi64ELi64ELi16EEENS_9transform11threadblock44PredicatedTileAccessIteratorTriangularMatrixINS_11MatrixShapeILi64ELi16EEEdNS_6layout8RowMajorELi1ENS8_29PitchLinearWarpRakedThreadMapINS_16PitchLinearShapeILi16ELi64EEELi128ENSG_ILi16ELi2EEELi1EEELNS_8SideModeE1ELNS_8FillModeE0ELNS_8DiagTypeE3ENS_5ArrayIdLi1ELb1EEEEENS9_25RegularTileAccessIteratorISC_dNSD_40RowMajorTensorOpMultiplicand64bCrosswiseELi1ESJ_Li8EEELNS_4arch14CacheOperation4KindE0ENSA_INSB_ILi16ELi64EEEdSE_Li0ENS8_31PitchLinearWarpStripedThreadMapINSG_ILi64ELi16EEELi128ESI_Li1EEELSK_1ELSL_1ELSM_0ESO_EENSQ_ISW_dNSD_40RowMajorTensorOpMultiplicandCongruous64bELi0ESZ_Li8EEELSV_0EdSE_NS4_9MmaPolicyINS1_4warp11MmaTensorOpINS6_ILi32ELi32ELi16EEEdSR_dS11_dSE_NS14_17MmaTensorOpPolicyINST_3MmaINS6_ILi8ELi8ELi4EEELi32EdSE_dNSD_11ColumnMajorEdSE_NST_13OpMultiplyAddEEENSB_ILi1ELi1EEEEELi1ELb0EbEENSB_ILi0ELi0EEES1G_Li1EEELi3ELNS1_23SharedMemoryClearOptionE1EbEENS_8epilogue11threadblock8EpilogueIS7_S1F_Li1ENS1L_22PredicatedTileIteratorINS1L_26OutputTileOptimalThreadMapINS1L_15OutputTileShapeILi64ELi8ELi2ELi1ELi1EEENS1P_ILi1ELi4ELi1ELi1ELi4EEELi128ELi1ELi64EEEdLb0ENSD_9NoPermuteELb1EEENS1K_4warp24FragmentIteratorTensorOpIS16_S19_dNSN_IdLi2ELb1EEESE_EENS1V_20TileIteratorTensorOpIS16_S19_dSE_EENS1L_18SharedLoadIteratorINS1S_18CompactedThreadMapEdLi8EEENS1K_6thread17LinearCombinationIdLi1EddLNS24_9ScaleType4KindE0ELNS_15FloatRoundStyleE2EdEENSB_ILi0ELi4EEELi1ELi1EEENS4_30GemmIdentityThreadblockSwizzleILi1EEELSK_1ELSL_1ELSM_0EEEEEvNT_6ParamsE,"ax",@progbits
	.align	128
.text._ZN7cutlass6KernelINS_4gemm6kernel13TrmmUniversalINS1_11threadblock13MmaMultistageINS1_9GemmShapeILi64ELi64ELi16EEENS_9transform11threadblock44PredicatedTileAccessIteratorTriangularMatrixINS_11MatrixShapeILi64ELi16EEEdNS_6layout8RowMajorELi1ENS8_29PitchLinearWarpRakedThreadMapINS_16PitchLinearShapeILi16ELi64EEELi128ENSG_ILi16ELi2EEELi1EEELNS_8SideModeE1ELNS_8FillModeE0ELNS_8DiagTypeE3ENS_5ArrayIdLi1ELb1EEEEENS9_25RegularTileAccessIteratorISC_dNSD_40RowMajorTensorOpMultiplicand64bCrosswiseELi1ESJ_Li8EEELNS_4arch14CacheOperation4KindE0ENSA_INSB_ILi16ELi64EEEdSE_Li0ENS8_31PitchLinearWarpStripedThreadMapINSG_ILi64ELi16EEELi128ESI_Li1EEELSK_1ELSL_1ELSM_0ESO_EENSQ_ISW_dNSD_40RowMajorTensorOpMultiplicandCongruous64bELi0ESZ_Li8EEELSV_0EdSE_NS4_9MmaPolicyINS1_4warp11MmaTensorOpINS6_ILi32ELi32ELi16EEEdSR_dS11_dSE_NS14_17MmaTensorOpPolicyINST_3MmaINS6_ILi8ELi8ELi4EEELi32EdSE_dNSD_11ColumnMajorEdSE_NST_13OpMultiplyAddEEENSB_ILi1ELi1EEEEELi1ELb0EbEENSB_ILi0ELi0EEES1G_Li1EEELi3ELNS1_23SharedMemoryClearOptionE1EbEENS_8epilogue11threadblock8EpilogueIS7_S1F_Li1ENS1L_22PredicatedTileIteratorINS1L_26OutputTileOptimalThreadMapINS1L_15OutputTileShapeILi64ELi8ELi2ELi1ELi1EEENS1P_ILi1ELi4ELi1ELi1ELi4EEELi128ELi1ELi64EEEdLb0ENSD_9NoPermuteELb1EEENS1K_4warp24FragmentIteratorTensorOpIS16_S19_dNSN_IdLi2ELb1EEESE_EENS1V_20TileIteratorTensorOpIS16_S19_dSE_EENS1L_18SharedLoadIteratorINS1S_18CompactedThreadMapEdLi8EEENS1K_6thread17LinearCombinationIdLi1EddLNS24_9ScaleType4KindE0ELNS_15FloatRoundStyleE2EdEENSB_ILi0ELi4EEELi1ELi1EEENS4_30GemmIdentityThreadblockSwizzleILi1EEELSK_1ELSL_1ELSM_0EEEEEvNT_6ParamsE:
        .type           _ZN7cutlass6KernelINS_4gemm6kernel13TrmmUniversalINS1_11threadblock13MmaMultistageINS1_9GemmShapeILi64ELi64ELi16EEENS_9transform11threadblock44PredicatedTileAccessIteratorTriangularMatrixINS_11MatrixShapeILi64ELi16EEEdNS_6layout8RowMajorELi1ENS8_29PitchLinearWarpRakedThreadMapINS_16PitchLinearShapeILi16ELi64EEELi128ENSG_ILi16ELi2EEELi1EEELNS_8SideModeE1ELNS_8FillModeE0ELNS_8DiagTypeE3ENS_5ArrayIdLi1ELb1EEEEENS9_25RegularTileAccessIteratorISC_dNSD_40RowMajorTensorOpMultiplicand64bCrosswiseELi1ESJ_Li8EEELNS_4arch14CacheOperation4KindE0ENSA_INSB_ILi16ELi64EEEdSE_Li0ENS8_31PitchLinearWarpStripedThreadMapINSG_ILi64ELi16EEELi128ESI_Li1EEELSK_1ELSL_1ELSM_0ESO_EENSQ_ISW_dNSD_40RowMajorTensorOpMultiplicandCongruous64bELi0ESZ_Li8EEELSV_0EdSE_NS4_9MmaPolicyINS1_4warp11MmaTensorOpINS6_ILi32ELi32ELi16EEEdSR_dS11_dSE_NS14_17MmaTensorOpPolicyINST_3MmaINS6_ILi8ELi8ELi4EEELi32EdSE_dNSD_11ColumnMajorEdSE_NST_13OpMultiplyAddEEENSB_ILi1ELi1EEEEELi1ELb0EbEENSB_ILi0ELi0EEES1G_Li1EEELi3ELNS1_23SharedMemoryClearOptionE1EbEENS_8epilogue11threadblock8EpilogueIS7_S1F_Li1ENS1L_22PredicatedTileIteratorINS1L_26OutputTileOptimalThreadMapINS1L_15OutputTileShapeILi64ELi8ELi2ELi1ELi1EEENS1P_ILi1ELi4ELi1ELi1ELi4EEELi128ELi1ELi64EEEdLb0ENSD_9NoPermuteELb1EEENS1K_4warp24FragmentIteratorTensorOpIS16_S19_dNSN_IdLi2ELb1EEESE_EENS1V_20TileIteratorTensorOpIS16_S19_dSE_EENS1L_18SharedLoadIteratorINS1S_18CompactedThreadMapEdLi8EEENS1K_6thread17LinearCombinationIdLi1EddLNS24_9ScaleType4KindE0ELNS_15FloatRoundStyleE2EdEENSB_ILi0ELi4EEELi1ELi1EEENS4_30GemmIdentityThreadblockSwizzleILi1EEELSK_1ELSL_1ELSM_0EEEEEvNT_6ParamsE,@function
        .size           _ZN7cutlass6KernelINS_4gemm6kernel13TrmmUniversalINS1_11threadblock13MmaMultistageINS1_9GemmShapeILi64ELi64ELi16EEENS_9transform11threadblock44PredicatedTileAccessIteratorTriangularMatrixINS_11MatrixShapeILi64ELi16EEEdNS_6layout8RowMajorELi1ENS8_29PitchLinearWarpRakedThreadMapINS_16PitchLinearShapeILi16ELi64EEELi128ENSG_ILi16ELi2EEELi1EEELNS_8SideModeE1ELNS_8FillModeE0ELNS_8DiagTypeE3ENS_5ArrayIdLi1ELb1EEEEENS9_25RegularTileAccessIteratorISC_dNSD_40RowMajorTensorOpMultiplicand64bCrosswiseELi1ESJ_Li8EEELNS_4arch14CacheOperation4KindE0ENSA_INSB_ILi16ELi64EEEdSE_Li0ENS8_31PitchLinearWarpStripedThreadMapINSG_ILi64ELi16EEELi128ESI_Li1EEELSK_1ELSL_1ELSM_0ESO_EENSQ_ISW_dNSD_40RowMajorTensorOpMultiplicandCongruous64bELi0ESZ_Li8EEELSV_0EdSE_NS4_9MmaPolicyINS1_4warp11MmaTensorOpINS6_ILi32ELi32ELi16EEEdSR_dS11_dSE_NS14_17MmaTensorOpPolicyINST_3MmaINS6_ILi8ELi8ELi4EEELi32EdSE_dNSD_11ColumnMajorEdSE_NST_13OpMultiplyAddEEENSB_ILi1ELi1EEEEELi1ELb0EbEENSB_ILi0ELi0EEES1G_Li1EEELi3ELNS1_23SharedMemoryClearOptionE1EbEENS_8epilogue11threadblock8EpilogueIS7_S1F_Li1ENS1L_22PredicatedTileIteratorINS1L_26OutputTileOptimalThreadMapINS1L_15OutputTileShapeILi64ELi8ELi2ELi1ELi1EEENS1P_ILi1ELi4ELi1ELi1ELi4EEELi128ELi1ELi64EEEdLb0ENSD_9NoPermuteELb1EEENS1K_4warp24FragmentIteratorTensorOpIS16_S19_dNSN_IdLi2ELb1EEESE_EENS1V_20TileIteratorTensorOpIS16_S19_dSE_EENS1L_18SharedLoadIteratorINS1S_18CompactedThreadMapEdLi8EEENS1K_6thread17LinearCombinationIdLi1EddLNS24_9ScaleType4KindE0ELNS_15FloatRoundStyleE2EdEENSB_ILi0ELi4EEELi1ELi1EEENS4_30GemmIdentityThreadblockSwizzleILi1EEELSK_1ELSL_1ELSM_0EEEEEvNT_6ParamsE,(.L_x_28 - _ZN7cutlass6KernelINS_4gemm6kernel13TrmmUniversalINS1_11threadblock13MmaMultistageINS1_9GemmShapeILi64ELi64ELi16EEENS_9transform11threadblock44PredicatedTileAccessIteratorTriangularMatrixINS_11MatrixShapeILi64ELi16EEEdNS_6layout8RowMajorELi1ENS8_29PitchLinearWarpRakedThreadMapINS_16PitchLinearShapeILi16ELi64EEELi128ENSG_ILi16ELi2EEELi1EEELNS_8SideModeE1ELNS_8FillModeE0ELNS_8DiagTypeE3ENS_5ArrayIdLi1ELb1EEEEENS9_25RegularTileAccessIteratorISC_dNSD_40RowMajorTensorOpMultiplicand64bCrosswiseELi1ESJ_Li8EEELNS_4arch14CacheOperation4KindE0ENSA_INSB_ILi16ELi64EEEdSE_Li0ENS8_31PitchLinearWarpStripedThreadMapINSG_ILi64ELi16EEELi128ESI_Li1EEELSK_1ELSL_1ELSM_0ESO_EENSQ_ISW_dNSD_40RowMajorTensorOpMultiplicandCongruous64bELi0ESZ_Li8EEELSV_0EdSE_NS4_9MmaPolicyINS1_4warp11MmaTensorOpINS6_ILi32ELi32ELi16EEEdSR_dS11_dSE_NS14_17MmaTensorOpPolicyINST_3MmaINS6_ILi8ELi8ELi4EEELi32EdSE_dNSD_11ColumnMajorEdSE_NST_13OpMultiplyAddEEENSB_ILi1ELi1EEEEELi1ELb0EbEENSB_ILi0ELi0EEES1G_Li1EEELi3ELNS1_23SharedMemoryClearOptionE1EbEENS_8epilogue11threadblock8EpilogueIS7_S1F_Li1ENS1L_22PredicatedTileIteratorINS1L_26OutputTileOptimalThreadMapINS1L_15OutputTileShapeILi64ELi8ELi2ELi1ELi1EEENS1P_ILi1ELi4ELi1ELi1ELi4EEELi128ELi1ELi64EEEdLb0ENSD_9NoPermuteELb1EEENS1K_4warp24FragmentIteratorTensorOpIS16_S19_dNSN_IdLi2ELb1EEESE_EENS1V_20TileIteratorTensorOpIS16_S19_dSE_EENS1L_18SharedLoadIteratorINS1S_18CompactedThreadMapEdLi8EEENS1K_6thread17LinearCombinationIdLi1EddLNS24_9ScaleType4KindE0ELNS_15FloatRoundStyleE2EdEENSB_ILi0ELi4EEELi1ELi1EEENS4_30GemmIdentityThreadblockSwizzleILi1EEELSK_1ELSL_1ELSM_0EEEEEvNT_6ParamsE)
        .other          _ZN7cutlass6KernelINS_4gemm6kernel13TrmmUniversalINS1_11threadblock13MmaMultistageINS1_9GemmShapeILi64ELi64ELi16EEENS_9transform11threadblock44PredicatedTileAccessIteratorTriangularMatrixINS_11MatrixShapeILi64ELi16EEEdNS_6layout8RowMajorELi1ENS8_29PitchLinearWarpRakedThreadMapINS_16PitchLinearShapeILi16ELi64EEELi128ENSG_ILi16ELi2EEELi1EEELNS_8SideModeE1ELNS_8FillModeE0ELNS_8DiagTypeE3ENS_5ArrayIdLi1ELb1EEEEENS9_25RegularTileAccessIteratorISC_dNSD_40RowMajorTensorOpMultiplicand64bCrosswiseELi1ESJ_Li8EEELNS_4arch14CacheOperation4KindE0ENSA_INSB_ILi16ELi64EEEdSE_Li0ENS8_31PitchLinearWarpStripedThreadMapINSG_ILi64ELi16EEELi128ESI_Li1EEELSK_1ELSL_1ELSM_0ESO_EENSQ_ISW_dNSD_40RowMajorTensorOpMultiplicandCongruous64bELi0ESZ_Li8EEELSV_0EdSE_NS4_9MmaPolicyINS1_4warp11MmaTensorOpINS6_ILi32ELi32ELi16EEEdSR_dS11_dSE_NS14_17MmaTensorOpPolicyINST_3MmaINS6_ILi8ELi8ELi4EEELi32EdSE_dNSD_11ColumnMajorEdSE_NST_13OpMultiplyAddEEENSB_ILi1ELi1EEEEELi1ELb0EbEENSB_ILi0ELi0EEES1G_Li1EEELi3ELNS1_23SharedMemoryClearOptionE1EbEENS_8epilogue11threadblock8EpilogueIS7_S1F_Li1ENS1L_22PredicatedTileIteratorINS1L_26OutputTileOptimalThreadMapINS1L_15OutputTileShapeILi64ELi8ELi2ELi1ELi1EEENS1P_ILi1ELi4ELi1ELi1ELi4EEELi128ELi1ELi64EEEdLb0ENSD_9NoPermuteELb1EEENS1K_4warp24FragmentIteratorTensorOpIS16_S19_dNSN_IdLi2ELb1EEESE_EENS1V_20TileIteratorTensorOpIS16_S19_dSE_EENS1L_18SharedLoadIteratorINS1S_18CompactedThreadMapEdLi8EEENS1K_6thread17LinearCombinationIdLi1EddLNS24_9ScaleType4KindE0ELNS_15FloatRoundStyleE2EdEENSB_ILi0ELi4EEELi1ELi1EEENS4_30GemmIdentityThreadblockSwizzleILi1EEELSK_1ELSL_1ELSM_0EEEEEvNT_6ParamsE,@"STO_CUDA_ENTRY STV_DEFAULT"
_ZN7cutlass6KernelINS_4gemm6kernel13TrmmUniversalINS1_11threadblock13MmaMultistageINS1_9GemmShapeILi64ELi64ELi16EEENS_9transform11threadblock44PredicatedTileAccessIteratorTriangularMatrixINS_11MatrixShapeILi64ELi16EEEdNS_6layout8RowMajorELi1ENS8_29PitchLinearWarpRakedThreadMapINS_16PitchLinearShapeILi16ELi64EEELi128ENSG_ILi16ELi2EEELi1EEELNS_8SideModeE1ELNS_8FillModeE0ELNS_8DiagTypeE3ENS_5ArrayIdLi1ELb1EEEEENS9_25RegularTileAccessIteratorISC_dNSD_40RowMajorTensorOpMultiplicand64bCrosswiseELi1ESJ_Li8EEELNS_4arch14CacheOperation4KindE0ENSA_INSB_ILi16ELi64EEEdSE_Li0ENS8_31PitchLinearWarpStripedThreadMapINSG_ILi64ELi16EEELi128ESI_Li1EEELSK_1ELSL_1ELSM_0ESO_EENSQ_ISW_dNSD_40RowMajorTensorOpMultiplicandCongruous64bELi0ESZ_Li8EEELSV_0EdSE_NS4_9MmaPolicyINS1_4warp11MmaTensorOpINS6_ILi32ELi32ELi16EEEdSR_dS11_dSE_NS14_17MmaTensorOpPolicyINST_3MmaINS6_ILi8ELi8ELi4EEELi32EdSE_dNSD_11ColumnMajorEdSE_NST_13OpMultiplyAddEEENSB_ILi1ELi1EEEEELi1ELb0EbEENSB_ILi0ELi0EEES1G_Li1EEELi3ELNS1_23SharedMemoryClearOptionE1EbEENS_8epilogue11threadblock8EpilogueIS7_S1F_Li1ENS1L_22PredicatedTileIteratorINS1L_26OutputTileOptimalThreadMapINS1L_15OutputTileShapeILi64ELi8ELi2ELi1ELi1EEENS1P_ILi1ELi4ELi1ELi1ELi4EEELi128ELi1ELi64EEEdLb0ENSD_9NoPermuteELb1EEENS1K_4warp24FragmentIteratorTensorOpIS16_S19_dNSN_IdLi2ELb1EEESE_EENS1V_20TileIteratorTensorOpIS16_S19_dSE_EENS1L_18SharedLoadIteratorINS1S_18CompactedThreadMapEdLi8EEENS1K_6thread17LinearCombinationIdLi1EddLNS24_9ScaleType4KindE0ELNS_15FloatRoundStyleE2EdEENSB_ILi0ELi4EEELi1ELi1EEENS4_30GemmIdentityThreadblockSwizzleILi1EEELSK_1ELSL_1ELSM_0EEEEEvNT_6ParamsE:
[----:B------:R-:W-:Y:S08]  /*0000*/  LDC R1, c[0x0][0x37c] ;  /* 0x0000df00ff017b82 */ /* 0x000ff00000000800 */
[----:B------:R-:W1:Y:S01]  /*0010*/  S2UR UR7, SR_CTAID.Y ;  /* 0x00000000000779c3 */ /* 0x000e620000002600 */
[----:B------:R-:W2:Y:S01]  /*0020*/  LDCU UR32, c[0x0][0x398] ;  /* 0x00007300ff2077ac */ /* 0x000ea20008000800 */
[----:B------:R-:W3:Y:S06]  /*0030*/  LDCU UR4, c[0x0][0x390] ;  /* 0x00007200ff0477ac */ /* 0x000eec0008000800 */
[----:B------:R-:W4:Y:S01]  /*0040*/  S2UR UR5, SR_CTAID.X ;  /* 0x00000000000579c3 */ /* 0x000f220000002500 */
[----:B------:R-:W-:Y:S01]  /*0050*/  UMOV UR6, 0xffffffff ;  /* 0xffffffff00067882 */ /* 0x000fe20000000000 */
[----:B------:R-:W3:Y:S01]  /*0060*/  LDCU UR19, c[0x0][0x38c] ;  /* 0x00007180ff1377ac */ /* 0x000ee20008000800 */
[----:B--2---:R-:W-:-:S02]  /*0070*/  USHF.L.U32 UR6, UR6, UR32, URZ ;  /* 0x0000002006067299 */ /* 0x004fc400080006ff */
[----:B-1----:R-:W-:Y:S02]  /*0080*/  USHF.L.U32 UR7, UR7, UR32, URZ ;  /* 0x0000002007077299 */ /* 0x002fe400080006ff */
[----:B----4-:R-:W-:Y:S02]  /*0090*/  ULOP3.LUT UR6, UR5, UR6, URZ, 0x30, !UPT ;  /* 0x0000000605067292 */ /* 0x010fe4000f8e30ff */
[----:B------:R-:W-:Y:S02]  /*00a0*/  USHF.R.U32.HI UR32, URZ, UR32, UR5 ;  /* 0x00000020ff207299 */ /* 0x000fe40008011605 */
[----:B------:R-:W-:-:S04]  /*00b0*/  UIADD3 UR31, UPT, UPT, UR7, UR6, URZ ;  /* 0x00000006071f7290 */ /* 0x000fc8000fffe0ff */
[----:B---3--:R-:W-:-:S04]  /*00c0*/  UISETP.GE.AND UP0, UPT, UR31, UR4, UPT ;  /* 0x000000041f00728c */ /* 0x008fc8000bf06270 */
[----:B------:R-:W-:-:S06]  /*00d0*/  UISETP.GE.OR UP0, UPT, UR32, UR19, UP0 ;  /* 0x000000132000728c */ /* 0x000fcc0008706670 */
[----:B------:R-:W-:-:S13]  /*00e0*/  PLOP3.LUT P0, PT, PT, PT, UP0, 0x80, 0x8 ;  /* 0x000000000008781c */ /* 0x000fda0003f0f008 */
[----:B------:R-:W-:Y:S05]  /*00f0*/  @P0 EXIT ;  /* 0x000000000000094d */ /* 0x000fea0003800000 */
[----:B------:R-:W1:Y:S01]  /*0100*/  LDCU UR18, c[0x0][0x460] ;  /* 0x00008c00ff1277ac */ /* 0x000e620008000800 */
[----:B------:R-:W2:Y:S01]  /*0110*/  S2UR UR20, SR_CTAID.Z ;  /* 0x00000000001479c3 */ /* 0x000ea20000002700 */
[----:B------:R-:W3:Y:S01]  /*0120*/  LDCU.64 UR6, c[0x0][0x470] ;  /* 0x00008e00ff0677ac */ /* 0x000ee20008000a00 */
[----:B------:R-:W4:Y:S01]  /*0130*/  LDCU.64 UR4, c[0x0][0x478] ;  /* 0x00008f00ff0477ac */ /* 0x000f220008000a00 */
[----:B------:R-:W2:Y:S01]  /*0140*/  LDCU UR30, c[0x0][0x388] ;  /* 0x00007100ff1e77ac */ /* 0x000ea20008000800 */
[----:B------:R-:W2:Y:S01]  /*0150*/  LDCU.64 UR34, c[0x0][0x358] ;  /* 0x00006b00ff2277ac */ /* 0x000ea20008000a00 */
[----:B-1----:R-:W-:Y:S01]  /*0160*/  UISETP.GT.U32.AND UP0, UPT, UR18, 0x1, UPT ;  /* 0x000000011200788c */ /* 0x002fe2000bf04070 */
[----:B---3--:R-:W-:Y:S02]  /*0170*/  IMAD.U32 R4, RZ, RZ, UR6 ;  /* 0x00000006ff047e24 */ /* 0x008fe4000f8e00ff */
[----:B------:R-:W-:Y:S01]  /*0180*/  IMAD.U32 R5, RZ, RZ, UR7 ;  /* 0x00000007ff057e24 */ /* 0x000fe2000f8e00ff */
[----:B----4-:R-:W-:-:S02]  /*0190*/  MOV R30, UR4 ;  /* 0x00000004001e7c02 */ /* 0x010fc40008000f00 */
[----:B------:R-:W-:-:S03]  /*01a0*/  MOV R31, UR5 ;  /* 0x00000005001f7c02 */ /* 0x000fc60008000f00 */
[----:B--2---:R-:W-:Y:S05]  /*01b0*/  BRA.U UP0, `(.L_x_0) ;  /* 0x0000000100207547 */ /* 0x004fea000b800000 */
[----:B------:R-:W1:Y:S01]  /*01c0*/  LDCU UR30, c[0x0][0x468] ;  /* 0x00008d00ff1e77ac */ /* 0x000e620008000800 */
[----:B------:R-:W2:Y:S01]  /*01d0*/  LDCU UR4, c[0x0][0x394] ;  /* 0x00007280ff0477ac */ /* 0x000ea20008000800 */
[----:B------:R-:W-:Y:S02]  /*01e0*/  UIADD3 UR5, UPT, UPT, UR20, 0x1, URZ ;  /* 0x0000000114057890 */ /* 0x000fe4000fffe0ff */
[----:B-1----:R-:W-:-:S04]  /*01f0*/  UIMAD UR6, UR20, UR30, URZ ;  /* 0x0000001e140672a4 */ /* 0x002fc8000f8e02ff */
[----:B------:R-:W-:Y:S02]  /*0200*/  UIADD3 UR30, UPT, UPT, UR6, UR30, URZ ;  /* 0x0000001e061e7290 */ /* 0x000fe4000fffe0ff */
[----:B--2---:R-:W-:-:S11]  /*0210*/  UISETP.GE.AND UP0, UPT, UR5, UR4, UPT ;  /* 0x000000040500728c */ /* 0x004fd6000bf06270 */
[----:B------:R-:W1:Y:S01]  /*0220*/  @UP0 LDCU UR30, c[0x0][0x388] ;  /* 0x00007100ff1e07ac */ /* 0x000e620008000800 */
[----:B------:R-:W-:Y:S05]  /*0230*/  BRA `(.L_x_1) ;  /* 0x00000000006c7947 */ /* 0x000fea0003800000 */
.L_x_0:
[----:B------:R-:W-:Y:S01]  /*0240*/  UISETP.NE.AND UP0, UPT, UR18, 0x3, UPT ;  /* 0x000000031200788c */ /* 0x000fe2000bf05270 */
[----:B------:R-:W-:-:S08]  /*0250*/  UMOV UR6, URZ ;  /* 0x000000ff00067c82 */ /* 0x000fd00008000000 */
[----:B------:R-:W-:Y:S05]  /*0260*/  BRA.U !UP0, `(.L_x_2) ;  /* 0x00000001083c7547 */ /* 0x000fea000b800000 */
[----:B------:R-:W-:-:S09]  /*0270*/  UISETP.NE.AND UP0, UPT, UR18, 0x2, UPT ;  /* 0x000000021200788c */ /* 0x000fd2000bf05270 */
[----:B------:R-:W-:Y:S05]  /*0280*/  BRA.U UP0, `(.L_x_1) ;  /* 0x0000000100587547 */ /* 0x000fea000b800000 */
[----:B------:R-:W1:Y:S08]  /*0290*/  LDC.64 R6, c[0x0][0x488] ;  /* 0x00012200ff067b82 */ /* 0x000e700000000a00 */
[----:B------:R-:W2:Y:S08]  /*02a0*/  LDC.64 R2, c[0x0][0x490] ;  /* 0x00012400ff027b82 */ /* 0x000eb00000000a00 */
[----:B------:R-:W3:Y:S08]  /*02b0*/  LDC.64 R4, c[0x0][0x470] ;  /* 0x00011c00ff047b82 */ /* 0x000ef00000000a00 */
[----:B------:R-:W4:Y:S01]  /*02c0*/  LDC.64 R30, c[0x0][0x478] ;  /* 0x00011e00ff1e7b82 */ /* 0x000f220000000a00 */
[----:B-1----:R-:W-:-:S04]  /*02d0*/  IMAD.WIDE.U32 R10, R6, UR20, RZ ;  /* 0x00000014060a7c25 */ /* 0x002fc8000f8e00ff */
[----:B------:R-:W-:Y:S02]  /*02e0*/  IMAD R7, R7, UR20, R11 ;  /* 0x0000001407077c24 */ /* 0x000fe4000f8e020b */
[----:B--2---:R-:W-:-:S04]  /*02f0*/  IMAD.WIDE.U32 R8, R2, UR20, RZ ;  /* 0x0000001402087c25 */ /* 0x004fc8000f8e00ff */
[----:B------:R-:W-:Y:S01]  /*0300*/  IMAD R3, R3, UR20, R9 ;  /* 0x0000001403037c24 */ /* 0x000fe2000f8e0209 */
[----:B---3--:R-:W-:-:S04]  /*0310*/  LEA R4, P1, R10, R4, 0x3 ;  /* 0x000000040a047211 */ /* 0x008fc800078218ff */
[----:B------:R-:W-:Y:S02]  /*0320*/  LEA.HI.X R5, R10, R5, R7, 0x3, P1 ;  /* 0x000000050a057211 */ /* 0x000fe400008f1c07 */
[----:B----4-:R-:W-:-:S04]  /*0330*/  LEA R30, P0, R8, R30, 0x3 ;  /* 0x0000001e081e7211 */ /* 0x010fc800078018ff */
[----:B------:R-:W-:Y:S01]  /*0340*/  LEA.HI.X R31, R8, R31, R3, 0x3, P0 ;  /* 0x0000001f081f7211 */ /* 0x000fe200000f1c03 */
[----:B------:R-:W-:Y:S08]  /*0350*/  BRA `(.L_x_1) ;  /* 0x0000000000247947 */ /* 0x000ff00003800000 */
.L_x_2:
[----:B------:R-:W1:Y:S02]  /*0360*/  LDCU.128 UR8, c[0x0][0x470] ;  /* 0x00008e00ff0877ac */ /* 0x000e640008000c00 */
[----:B-1----:R-:W-:Y:S02]  /*0370*/  UIMAD.WIDE.U32 UR8, UR20, 0x8, UR8 ;  /* 0x00000008140878a5 */ /* 0x002fe4000f8e0008 */
[----:B------:R-:W-:-:S04]  /*0380*/  UIMAD.WIDE.U32 UR10, UR20, 0x8, UR10 ;  /* 0x00000008140a78a5 */ /* 0x000fc8000f8e000a */
[----:B------:R-:W-:Y:S02]  /*0390*/  IMAD.U32 R4, RZ, RZ, UR8 ;  /* 0x00000008ff047e24 */ /* 0x000fe4000f8e00ff */
[----:B------:R-:W-:Y:S01]  /*03a0*/  IMAD.U32 R5, RZ, RZ, UR9 ;  /* 0x00000009ff057e24 */ /* 0x000fe2000f8e00ff */
[----:B------:R-:W-:Y:S02]  /*03b0*/  MOV R30, UR10 ;  /* 0x0000000a001e7c02 */ /* 0x000fe40008000f00 */
[----:B------:R-:W-:-:S03]  /*03c0*/  MOV R31, UR11 ;  /* 0x0000000b001f7c02 */ /* 0x000fc60008000f00 */
[----:B------:R-:W4:Y:S04]  /*03d0*/  LDG.E.64 R4, desc[UR34][R4.64] ;  /* 0x0000002204047981 */ /* 0x000f28000c1e1b00 */
[----:B------:R-:W4:Y:S02]  /*03e0*/  LDG.E.64 R30, desc[UR34][R30.64] ;  /* 0x000000221e1e7981 */ /* 0x000f24000c1e1b00 */
.L_x_1:
[----:B------:R-:W2:Y:S01]  /*03f0*/  S2R R101, SR_TID.X ;  /* 0x0000000000657919 */ /* 0x000ea20000002100 */
[----:B------:R-:W-:Y:S01]  /*0400*/  USHF.L.U32 UR8, UR31, 0x6, URZ ;  /* 0x000000061f087899 */ /* 0x000fe200080006ff */
[----:B------:R-:W3:Y:S01]  /*0410*/  LDC.U8 R102, c[0x0][0x3d0] ;  /* 0x0000f400ff667b82 */ /* 0x000ee20000000000 */
[----:B------:R-:W1:Y:S01]  /*0420*/  LDCU.64 UR4, c[0x0][0x3c8] ;  /* 0x00007900ff0477ac */ /* 0x000e620008000a00 */
[----:B------:R-:W-:Y:S01]  /*0430*/  IMAD.U32 R111, RZ, RZ, UR32 ;  /* 0x00000020ff6f7e24 */ /* 0x000fe2000f8e00ff */
[----:B------:R-:W-:Y:S02]  /*0440*/  CS2R R54, SRZ ;  /* 0x0000000000367805 */ /* 0x000fe4000001ff00 */
[----:B------:R-:W-:Y:S01]  /*0450*/  CS2R R52, SRZ ;  /* 0x0000000000347805 */ /* 0x000fe2000001ff00 */
[----:B------:R-:W-:Y:S01]  /*0460*/  UIADD3 UR7, UPT, UPT, UR8, UR6, URZ ;  /* 0x0000000608077290 */ /* 0x000fe2000fffe0ff */
[----:B------:R-:W-:Y:S01]  /*0470*/  IMAD.U32 R20, RZ, RZ, UR8 ;  /* 0x00000008ff147e24 */ /* 0x000fe2000f8e00ff */
[----:B------:R-:W1:Y:S01]  /*0480*/  LDCU UR33, c[0x0][0x3d4] ;  /* 0x00007a80ff2177ac */ /* 0x000e620008000800 */
[----:B------:R-:W1:Y:S01]  /*0490*/  S2UR UR29, SR_CgaCtaId ;  /* 0x00000000001d79c3 */ /* 0x000e620000008800 */
[----:B------:R-:W-:-:S02]  /*04a0*/  CS2R R50, SRZ ;  /* 0x0000000000327805 */ /* 0x000fc4000001ff00 */
[----:B------:R-:W-:Y:S01]  /*04b0*/  CS2R R48, SRZ ;  /* 0x0000000000307805 */ /* 0x000fe2000001ff00 */
[----:B------:R-:W1:Y:S01]  /*04c0*/  LDCU.64 UR16, c[0x0][0x380] ;  /* 0x00007000ff1077ac */ /* 0x000e620008000a00 */
[----:B------:R-:W-:Y:S02]  /*04d0*/  CS2R R58, SRZ ;  /* 0x00000000003a7805 */ /* 0x000fe4000001ff00 */
[----:B------:R-:W-:Y:S02]  /*04e0*/  CS2R R56, SRZ ;  /* 0x0000000000387805 */ /* 0x000fe4000001ff00 */
[----:B------:R-:W-:Y:S01]  /*04f0*/  CS2R R46, SRZ ;  /* 0x00000000002e7805 */ /* 0x000fe2000001ff00 */
[----:B------:R-:W-:Y:S01]  /*0500*/  USHF.L.U32 UR25, UR31, 0x2, URZ ;  /* 0x000000021f197899 */ /* 0x000fe200080006ff */
[----:B------:R-:W-:Y:S01]  /*0510*/  CS2R R44, SRZ ;  /* 0x00000000002c7805 */ /* 0x000fe2000001ff00 */
[----:B------:R-:W1:Y:S01]  /*0520*/  LDCU.64 UR14, c[0x0][0x3b0] ;  /* 0x00007600ff0e77ac */ /* 0x000e620008000a00 */
[----:B------:R-:W-:-:S02]  /*0530*/  CS2R R62, SRZ ;  /* 0x00000000003e7805 */ /* 0x000fc4000001ff00 */
[----:B------:R-:W-:Y:S02]  /*0540*/  CS2R R60, SRZ ;  /* 0x00000000003c7805 */ /* 0x000fe4000001ff00 */
[----:B------:R-:W-:Y:S01]  /*0550*/  CS2R R42, SRZ ;  /* 0x00000000002a7805 */ /* 0x000fe2000001ff00 */
[----:B------:R-:W1:Y:S01]  /*0560*/  LDCU.64 UR12, c[0x0][0x3d8] ;  /* 0x00007b00ff0c77ac */ /* 0x000e620008000a00 */
[----:B------:R-:W-:Y:S02]  /*0570*/  CS2R R40, SRZ ;  /* 0x0000000000287805 */ /* 0x000fe4000001ff00 */
[----:B------:R-:W-:Y:S02]  /*0580*/  CS2R R66, SRZ ;  /* 0x0000000000427805 */ /* 0x000fe4000001ff00 */
[----:B---3--:R-:W-:Y:S01]  /*0590*/  ISETP.NE.AND P4, PT, R102, RZ, PT ;  /* 0x000000ff6600720c */ /* 0x008fe20003f85270 */
[----:B------:R-:W3:Y:S01]  /*05a0*/  LDCU.64 UR10, c[0x0][0x3b8] ;  /* 0x00007700ff0a77ac */ /* 0x000ee20008000a00 */
[----:B------:R-:W-:-:S02]  /*05b0*/  CS2R R64, SRZ ;  /* 0x0000000000407805 */ /* 0x000fc4000001ff00 */
[----:B------:R-:W-:Y:S02]  /*05c0*/  CS2R R38, SRZ ;  /* 0x0000000000267805 */ /* 0x000fe4000001ff00 */
[----:B------:R-:W-:Y:S01]  /*05d0*/  CS2R R36, SRZ ;  /* 0x0000000000247805 */ /* 0x000fe2000001ff00 */
[----:B------:R-:W3:Y:S01]  /*05e0*/  LDCU.64 UR8, c[0x0][0x3e0] ;  /* 0x00007c00ff0877ac */ /* 0x000ee20008000a00 */
[--C-:B--2---:R-:W-:Y:S01]  /*05f0*/  SHF.R.U32.HI R27, RZ, 0x4, R101.reuse ;  /* 0x00000004ff1b7819 */ /* 0x104fe20000011665 */
[----:B------:R-:W-:Y:S01]  /*0600*/  IMAD.SHL.U32 R17, R101, 0x2, RZ ;  /* 0x0000000265117824 */ /* 0x000fe200078e00ff */
[----:B------:R-:W-:Y:S02]  /*0610*/  SHF.R.U32.HI R0, RZ, 0x5, R101 ;  /* 0x00000005ff007819 */ /* 0x000fe40000011665 */
[----:B------:R-:W-:Y:S02]  /*0620*/  CS2R R34, SRZ ;  /* 0x0000000000227805 */ /* 0x000fe4000001ff00 */
[----:B------:R-:W-:-:S02]  /*0630*/  LOP3.LUT R27, R27, 0x1, RZ, 0xc0, !PT ;  /* 0x000000011b1b7812 */ /* 0x000fc400078ec0ff */
[----:B------:R-:W-:Y:S02]  /*0640*/  LOP3.LUT R20, R20, 0xf, R101, 0xf8, !PT ;  /* 0x0000000f14147812 */ /* 0x000fe400078ef865 */
[----:B------:R-:W-:Y:S01]  /*0650*/  LOP3.LUT R86, R101, 0xf, RZ, 0xc0, !PT ;  /* 0x0000000f65567812 */ /* 0x000fe200078ec0ff */
[----:B------:R-:W-:Y:S01]  /*0660*/  IMAD R25, R0, 0x2, R27 ;  /* 0x0000000200197824 */ /* 0x000fe200078e021b */
[----:B------:R-:W-:Y:S01]  /*0670*/  SHF.R.S32.HI R21, RZ, 0x1f, R20 ;  /* 0x0000001fff157819 */ /* 0x000fe20000011414 */
[C---:B-1----:R-:W-:Y:S01]  /*0680*/  VIADD R9, R20.reuse, UR33 ;  /* 0x0000002114097c36 */ /* 0x042fe20008000000 */
[----:B------:R-:W-:Y:S01]  /*0690*/  BAR.SYNC.DEFER_BLOCKING 0x0 ;  /* 0x0000000000007b1d */ /* 0x000fe20000010000 */
[----:B------:R-:W-:Y:S01]  /*06a0*/  VIADD R10, R25, UR7 ;  /* 0x00000007190a7c36 */ /* 0x000fe20008000000 */
[----:B------:R-:W-:Y:S02]  /*06b0*/  ISETP.GE.AND P6, PT, R20, UR17, PT ;  /* 0x0000001114007c0c */ /* 0x000fe4000bfc6270 */
[----:B------:R-:W-:Y:S01]  /*06c0*/  SHF.R.U32.HI R26, RZ, 0x1, R101 ;  /* 0x00000001ff1a7819 */ /* 0x000fe20000011665 */
[C---:B------:R-:W-:Y:S01]  /*06d0*/  VIADD R2, R10.reuse, 0x10 ;  /* 0x000000100a027836 */ /* 0x040fe20000000000 */
[----:B------:R-:W-:Y:S01]  /*06e0*/  SHF.R.S32.HI R3, RZ, 0x1f, R10 ;  /* 0x0000001fff037819 */ /* 0x000fe2000001140a */
[----:B------:R-:W-:Y:S01]  /*06f0*/  IMAD.WIDE.U32 R12, R10, UR4, R20 ;  /* 0x000000040a0c7c25 */ /* 0x000fe2000f8e0014 */
[----:B------:R-:W-:-:S02]  /*0700*/  ISETP.GE.AND P2, PT, R9, R10, PT ;  /* 0x0000000a0900720c */ /* 0x000fc40003f46270 */
[----:B------:R-:W-:Y:S01]  /*0710*/  ISETP.GE.AND P1, PT, R9, R2, PT ;  /* 0x000000020900720c */ /* 0x000fe20003f26270 */
[----:B------:R-:W-:Y:S01]  /*0720*/  IMAD R3, R3, UR4, RZ ;  /* 0x0000000403037c24 */ /* 0x000fe2000f8e02ff */
[----:B----4-:R-:W-:Y:S01]  /*0730*/  LEA R30, P0, R12, R30, 0x3 ;  /* 0x0000001e0c1e7211 */ /* 0x010fe200078018ff */
[C---:B------:R-:W-:Y:S01]  /*0740*/  VIADD R122, R10.reuse, 0x20 ;  /* 0x000000200a7a7836 */ /* 0x040fe20000000000 */
[----:B------:R-:W-:Y:S01]  /*0750*/  SEL R7, RZ, 0x1, !P2 ;  /* 0x00000001ff077807 */ /* 0x000fe20005000000 */
[C---:B------:R-:W-:Y:S01]  /*0760*/  IMAD R6, R10.reuse, UR5, R3 ;  /* 0x000000050a067c24 */ /* 0x040fe2000f8e0203 */
[----:B------:R-:W-:Y:S01]  /*0770*/  SEL R3, RZ, 0x1, !P1 ;  /* 0x00000001ff037807 */ /* 0x000fe20004800000 */
[----:B------:R-:W1:Y:S01]  /*0780*/  LDCU.64 UR4, c[0x0][0x3a0] ;  /* 0x00007400ff0477ac */ /* 0x000e620008000a00 */
[----:B------:R-:W-:Y:S01]  /*0790*/  ISETP.GE.OR P2, PT, R10, R9, !P4 ;  /* 0x000000090a00720c */ /* 0x000fe20006746670 */
[----:B------:R-:W-:Y:S01]  /*07a0*/  IMAD.IADD R6, R13, 0x1, R6 ;  /* 0x000000010d067824 */ /* 0x000fe200078e0206 */
[----:B------:R-:W-:-:S02]  /*07b0*/  LOP3.LUT P5, RZ, R102, 0xff, R3, 0xc8, !PT ;  /* 0x000000ff66ff7812 */ /* 0x000fc400078ac803 */
[----:B------:R-:W-:Y:S02]  /*07c0*/  P2R R3, PR, RZ, 0x10 ;  /* 0x00000010ff037803 */ /* 0x000fe40000000000 */
[----:B------:R-:W-:Y:S01]  /*07d0*/  LEA.HI.X R31, R12, R31, R6, 0x3, P0 ;  /* 0x0000001f0c1f7211 */ /* 0x000fe200000f1c06 */
[----:B------:R-:W-:Y:S01]  /*07e0*/  VIADD R12, R86, UR7 ;  /* 0x00000007560c7c36 */ /* 0x000fe20008000000 */
[----:B------:R-:W-:Y:S01]  /*07f0*/  ISETP.GE.AND P0, PT, R9, R122, PT ;  /* 0x0000007a0900720c */ /* 0x000fe20003f06270 */
[----:B------:R-:W-:Y:S01]  /*0800*/  IMAD R6, R0, 0xe, R25 ;  /* 0x0000000e00067824 */ /* 0x000fe200078e0219 */
[----:B------:R-:W-:Y:S02]  /*0810*/  ISETP.LT.AND P4, PT, R2, UR30, !P6 ;  /* 0x0000001e02007c0c */ /* 0x000fe4000f781270 */
[----:B------:R-:W-:Y:S01]  /*0820*/  SEL R3, RZ, 0x1, !P0 ;  /* 0x00000001ff037807 */ /* 0x000fe20004000000 */
[----:B------:R-:W-:Y:S01]  /*0830*/  IMAD R111, R111, 0x40, R6 ;  /* 0x000000406f6f7824 */ /* 0x000fe200078e0206 */
[----:B------:R-:W-:-:S02]  /*0840*/  ISETP.NE.AND P0, PT, R102, RZ, PT ;  /* 0x000000ff6600720c */ /* 0x000fc40003f05270 */
[----:B------:R-:W-:Y:S01]  /*0850*/  LOP3.LUT P1, RZ, R102, 0xff, R7, 0xc8, !PT ;  /* 0x000000ff66ff7812 */ /* 0x000fe2000782c807 */
[C---:B------:R-:W-:Y:S01]  /*0860*/  VIADD R110, R111.reuse, 0x2 ;  /* 0x000000026f6e7836 */ /* 0x040fe20000000000 */
[----:B------:R-:W-:Y:S01]  /*0870*/  ISETP.GE.OR P0, PT, R2, R9, !P0 ;  /* 0x000000090200720c */ /* 0x000fe20004706670 */
[C---:B------:R-:W-:Y:S01]  /*0880*/  VIADD R109, R111.reuse, 0x4 ;  /* 0x000000046f6d7836 */ /* 0x040fe20000000000 */
[--C-:B------:R-:W-:Y:S01]  /*0890*/  SHF.R.S32.HI R13, RZ, 0x1f, R12.reuse ;  /* 0x0000001fff0d7819 */ /* 0x100fe2000001140c */
[C---:B------:R-:W-:Y:S01]  /*08a0*/  VIADD R108, R111.reuse, 0x6 ;  /* 0x000000066f6c7836 */ /* 0x040fe20000000000 */
[----:B------:R-:W-:Y:S01]  /*08b0*/  ISETP.LT.AND P3, PT, R10, UR30, !P6 ;  /* 0x0000001e0a007c0c */ /* 0x000fe2000f761270 */
[C---:B------:R-:W-:Y:S01]  /*08c0*/  VIADD R107, R111.reuse, 0x8 ;  /* 0x000000086f6b7836 */ /* 0x040fe20000000000 */
[----:B------:R-:W-:Y:S01]  /*08d0*/  PLOP3.LUT P5, PT, P5, P4, P0, 0x80, 0x0 ;  /* 0x000000000000781c */ /* 0x000fe20002fa9000 */
[----:B-1----:R-:W-:Y:S01]  /*08e0*/  IMAD.WIDE.U32 R14, R111, UR4, R12 ;  /* 0x000000046f0e7c25 */ /* 0x002fe2000f8e000c */
[----:B------:R-:W-:-:S02]  /*08f0*/  ISETP.NE.AND P0, PT, R102, RZ, PT ;  /* 0x000000ff6600720c */ /* 0x000fc40003f05270 */
[----:B------:R-:W-:Y:S01]  /*0900*/  PLOP3.LUT P3, PT, P1, P3, P2, 0x80, 0x0 ;  /* 0x000000000000781c */ /* 0x000fe20000f67020 */
[C---:B------:R-:W-:Y:S01]  /*0910*/  IMAD R6, R111.reuse, UR5, R15 ;  /* 0x000000056f067c24 */ /* 0x040fe2000f8e020f */
[----:B------:R-:W-:Y:S01]  /*0920*/  LOP3.LUT P2, RZ, R102, 0xff, R3, 0xc8, !PT ;  /* 0x000000ff66ff7812 */ /* 0x000fe2000784c803 */
[C---:B------:R-:W-:Y:S01]  /*0930*/  VIADD R106, R111.reuse, 0xa ;  /* 0x0000000a6f6a7836 */ /* 0x040fe20000000000 */
[C---:B------:R-:W-:Y:S01]  /*0940*/  ISETP.LT.AND P1, PT, R122.reuse, UR30, !P6 ;  /* 0x0000001e7a007c0c */ /* 0x040fe2000f721270 */
[----:B------:R-:W-:Y:S01]  /*0950*/  VIADD R105, R111, 0xc ;  /* 0x0000000c6f697836 */ /* 0x000fe20000000000 */
[----:B------:R-:W-:Y:S01]  /*0960*/  ISETP.GE.OR P0, PT, R122, R9, !P0 ;  /* 0x000000097a00720c */ /* 0x000fe20004706670 */
[----:B------:R-:W-:Y:S01]  /*0970*/  UIADD3 UR5, UPT, UPT, UR30, 0xf, -UR6 ;  /* 0x0000000f1e057890 */ /* 0x000fe2000fffe806 */
[----:B------:R-:W-:Y:S01]  /*0980*/  ISETP.GE.AND P4, PT, R109, UR16, PT ;  /* 0x000000106d007c0c */ /* 0x000fe2000bf86270 */
[----:B------:R-:W-:Y:S01]  /*0990*/  VIADD R104, R111, 0xe ;  /* 0x0000000e6f687836 */ /* 0x000fe20000000000 */
[----:B------:R-:W-:Y:S01]  /*09a0*/  PLOP3.LUT P2, PT, P2, P1, P0, 0x80, 0x0 ;  /* 0x000000000000781c */ /* 0x000fe20001743000 */
[----:B------:R-:W-:Y:S01]  /*09b0*/  USHF.R.S32.HI UR4, URZ, 0x1f, UR5 ;  /* 0x0000001fff047899 */ /* 0x000fe20008011405 */
[----:B------:R-:W-:-:S02]  /*09c0*/  LEA R4, P1, R14, R4, 0x3 ;  /* 0x000000040e047211 */ /* 0x000fc400078218ff */
[----:B------:R-:W-:Y:S01]  /*09d0*/  ISETP.GE.AND P0, PT, R12, UR30, PT ;  /* 0x0000001e0c007c0c */ /* 0x000fe2000bf06270 */
[----:B------:R-:W-:Y:S01]  /*09e0*/  ULEA.HI UR4, UR4, UR5, URZ, 0x4 ;  /* 0x0000000504047291 */ /* 0x000fe2000f8f20ff */
[----:B------:R-:W-:Y:S02]  /*09f0*/  P2R R11, PR, RZ, 0x4 ;  /* 0x00000004ff0b7803 */ /* 0x000fe40000000000 */
[----:B------:R-:W-:Y:S01]  /*0a00*/  LEA.HI.X R5, R14, R5, R6, 0x3, P1 ;  /* 0x000000050e057211 */ /* 0x000fe200008f1c06 */
[----:B------:R-:W-:Y:S01]  /*0a10*/  ULEA.HI.SX32 UR25, UR4, -UR25, 0x1c ;  /* 0x8000001904197291 */ /* 0x000fe2000f8fe2ff */
[----:B------:R-:W-:Y:S02]  /*0a20*/  SEL R19, RZ, 0x2, P0 ;  /* 0x00000002ff137807 */ /* 0x000fe40000000000 */
[----:B------:R-:W-:Y:S01]  /*0a30*/  SEL R16, RZ, 0x4, P0 ;  /* 0x00000004ff107807 */ /* 0x000fe20000000000 */
[----:B------:R-:W-:Y:S01]  /*0a40*/  UMOV UR4, 0x400 ;  /* 0x0000040000047882 */ /* 0x000fe20000000000 */
[----:B------:R-:W-:Y:S01]  /*0a50*/  ISETP.LT.AND P1, PT, R111, UR16, !P0 ;  /* 0x000000106f007c0c */ /* 0x000fe2000c721270 */
[----:B------:R-:W-:Y:S01]  /*0a60*/  ULEA UR29, UR29, UR4, 0x18 ;  /* 0x000000041d1d7291 */ /* 0x000fe2000f8ec0ff */
[----:B------:R-:W-:Y:S01]  /*0a70*/  ISETP.GE.AND P2, PT, R110, UR16, PT ;  /* 0x000000106e007c0c */ /* 0x000fe2000bf46270 */
[----:B------:R-:W-:Y:S01]  /*0a80*/  UISETP.NE.AND UP0, UPT, UR25, 0x1, UPT ;  /* 0x000000011900788c */ /* 0x000fe2000bf05270 */
[----:B------:R-:W-:-:S02]  /*0a90*/  SEL R13, RZ, 0x8, P0 ;  /* 0x00000008ff0d7807 */ /* 0x000fc40000000000 */
[----:B------:R-:W-:Y:S02]  /*0aa0*/  SEL R8, RZ, 0x100, P0 ;  /* 0x00000100ff087807 */ /* 0x000fe40000000000 */
[----:B------:R-:W-:Y:S02]  /*0ab0*/  SEL R7, RZ, 0x200, P0 ;  /* 0x00000200ff077807 */ /* 0x000fe40000000000 */
[----:B------:R-:W-:Y:S02]  /*0ac0*/  SEL R6, RZ, 0x400, P0 ;  /* 0x00000400ff067807 */ /* 0x000fe40000000000 */
[----:B------:R-:W-:Y:S02]  /*0ad0*/  SEL R18, RZ, 0x1, !P1 ;  /* 0x00000001ff127807 */ /* 0x000fe40004800000 */
[----:B------:R-:W-:Y:S02]  /*0ae0*/  SEL R3, RZ, 0x800, P0 ;  /* 0x00000800ff037807 */ /* 0x000fe40000000000 */
[----:B------:R-:W-:-:S02]  /*0af0*/  SEL R19, R19, RZ, !P2 ;  /* 0x000000ff13137207 */ /* 0x000fc40005000000 */
[----:B------:R-:W-:Y:S02]  /*0b00*/  SEL R16, R16, RZ, !P4 ;  /* 0x000000ff10107207 */ /* 0x000fe40006000000 */
[----:B------:R-:W-:Y:S02]  /*0b10*/  ISETP.GE.AND P0, PT, R108, UR16, PT ;  /* 0x000000106c007c0c */ /* 0x000fe4000bf06270 */
[----:B------:R-:W-:Y:S02]  /*0b20*/  IADD3 R16, PT, PT, R16, R19, R18 ;  /* 0x0000001310107210 */ /* 0x000fe40007ffe012 */
[----:B------:R-:W-:Y:S02]  /*0b30*/  P2R R18, PR, RZ, 0x1 ;  /* 0x00000001ff127803 */ /* 0x000fe40000000000 */
[----:B------:R-:W-:Y:S02]  /*0b40*/  SEL R13, R13, RZ, !P0 ;  /* 0x000000ff0d0d7207 */ /* 0x000fe40004000000 */
[----:B------:R-:W-:-:S02]  /*0b50*/  ISETP.GE.AND P0, PT, R107, UR16, PT ;  /* 0x000000106b007c0c */ /* 0x000fc4000bf06270 */
[----:B------:R-:W-:Y:S02]  /*0b60*/  P2R R12, PR, RZ, 0x4 ;  /* 0x00000004ff0c7803 */ /* 0x000fe40000000000 */
[----:B------:R-:W-:Y:S02]  /*0b70*/  P2R R18, PR, RZ, 0x1 ;  /* 0x00000001ff127803 */ /* 0x000fe40000000000 */
[----:B------:R-:W-:Y:S02]  /*0b80*/  SEL R8, R8, RZ, !P0 ;  /* 0x000000ff08087207 */ /* 0x000fe40004000000 */
[----:B------:R-:W-:Y:S02]  /*0b90*/  ISETP.GE.AND P0, PT, R106, UR16, PT ;  /* 0x000000106a007c0c */ /* 0x000fe4000bf06270 */
[----:B------:R-:W-:Y:S01]  /*0ba0*/  IADD3 R8, PT, PT, R8, R13, R16 ;  /* 0x0000000d08087210 */ /* 0x000fe20007ffe010 */
[----:B------:R-:W-:Y:S01]  /*0bb0*/  IMAD.SHL.U32 R13, R101, 0x40, RZ ;  /* 0x00000040650d7824 */ /* 0x000fe200078e00ff */
[----:B------:R-:W-:-:S02]  /*0bc0*/  P2R R16, PR, RZ, 0x1 ;  /* 0x00000001ff107803 */ /* 0x000fc40000000000 */
[----:B------:R-:W-:Y:S02]  /*0bd0*/  SEL R7, R7, RZ, !P0 ;  /* 0x000000ff07077207 */ /* 0x000fe40004000000 */
[----:B------:R-:W-:Y:S02]  /*0be0*/  ISETP.GE.AND P0, PT, R105, UR16, PT ;  /* 0x0000001069007c0c */ /* 0x000fe4000bf06270 */
[----:B------:R-:W-:Y:S02]  /*0bf0*/  P2R R12, PR, RZ, 0x10 ;  /* 0x00000010ff0c7803 */ /* 0x000fe40000000000 */
[----:B------:R-:W-:Y:S02]  /*0c00*/  P2R R16, PR, RZ, 0x1 ;  /* 0x00000001ff107803 */ /* 0x000fe40000000000 */
[----:B------:R-:W-:Y:S02]  /*0c10*/  SEL R6, R6, RZ, !P0 ;  /* 0x000000ff06067207 */ /* 0x000fe40004000000 */
[----:B------:R-:W-:-:S02]  /*0c20*/  ISETP.GE.AND P0, PT, R104, UR16, PT ;  /* 0x0000001068007c0c */ /* 0x000fc4000bf06270 */
[----:B------:R-:W-:Y:S02]  /*0c30*/  IADD3 R6, PT, PT, R6, R7, R8 ;  /* 0x0000000706067210 */ /* 0x000fe40007ffe008 */
[----:B------:R-:W-:Y:S02]  /*0c40*/  SEL R3, R3, RZ, !P0 ;  /* 0x000000ff03037207 */ /* 0x000fe40004000000 */
[----:B------:R-:W-:Y:S02]  /*0c50*/  ISETP.NE.AND P4, PT, RZ, UR25, PT ;  /* 0x00000019ff007c0c */ /* 0x000fe4000bf85270 */
[----:B------:R-:W-:Y:S01]  /*0c60*/  SHF.R.U32.HI R21, RZ, 0x2, R101 ;  /* 0x00000002ff157819 */ /* 0x000fe20000011665 */
[----:B------:R-:W-:Y:S01]  /*0c70*/  IMAD.IADD R3, R6, 0x1, R3 ;  /* 0x0000000106037824 */ /* 0x000fe200078e0203 */
[----:B------:R-:W-:Y:S02]  /*0c80*/  LOP3.LUT R12, R101, 0x8, RZ, 0xc0, !PT ;  /* 0x00000008650c7812 */ /* 0x000fe400078ec0ff */
[----:B------:R-:W-:-:S02]  /*0c90*/  LOP3.LUT R17, R17, 0x6, RZ, 0xc0, !PT ;  /* 0x0000000611117812 */ /* 0x000fc400078ec0ff */
[----:B------:R-:W-:Y:S02]  /*0ca0*/  SEL R3, R3, RZ, P4 ;  /* 0x000000ff03037207 */ /* 0x000fe40002000000 */
[----:B------:R-:W-:Y:S02]  /*0cb0*/  LOP3.LUT R12, R12, 0x1, R21, 0xf8, !PT ;  /* 0x000000010c0c7812 */ /* 0x000fe400078ef815 */
[----:B------:R-:W-:Y:S02]  /*0cc0*/  LOP3.LUT R17, R17, 0x8, R26, 0xf8, !PT ;  /* 0x0000000811117812 */ /* 0x000fe400078ef81a */
[----:B------:R-:W-:Y:S02]  /*0cd0*/  LOP3.LUT R13, R13, 0x300, RZ, 0xc0, !PT ;  /* 0x000003000d0d7812 */ /* 0x000fe400078ec0ff */
[----:B------:R-:W-:Y:S01]  /*0ce0*/  P2R R7, PR, RZ, 0x1 ;  /* 0x00000001ff077803 */ /* 0x000fe20000000000 */
[----:B------:R-:W-:Y:S01]  /*0cf0*/  IMAD.SHL.U32 R7, R3, 0x8, RZ ;  /* 0x0000000803077824 */ /* 0x000fe200078e00ff */
[----:B------:R-:W-:Y:S01]  /*0d00*/  LOP3.LUT R12, R12, R17, RZ, 0x3c, !PT ;  /* 0x000000110c0c7212 */ /* 0x000fe200078e3cff */
[----:B------:R-:W-:Y:S01]  /*0d10*/  IMAD R13, R0, 0x10, R13 ;  /* 0x00000010000d7824 */ /* 0x000fe200078e020d */
[----:B------:R-:W-:Y:S01]  /*0d20*/  IADD3 R14, P1, PT, R4, UR14, RZ ;  /* 0x0000000e040e7c10 */ /* 0x000fe2000ff3e0ff */
[----:B------:R-:W1:Y:S01]  /*0d30*/  SHFL.IDX PT, R0, R0, RZ, 0x1f ;  /* 0x00001fff00007589 */ /* 0x000e6200000e0000 */
[----:B------:R-:W-:Y:S01]  /*0d40*/  LOP3.LUT P0, RZ, R7, 0x8, RZ, 0xc0, !PT ;  /* 0x0000000807ff7812 */ /* 0x000fe2000780c0ff */
[----:B------:R-:W-:Y:S01]  /*0d50*/  IMAD.IADD R12, R12, 0x1, R13 ;  /* 0x000000010c0c7824 */ /* 0x000fe200078e020d */
[----:B------:R-:W-:Y:S01]  /*0d60*/  IADD3.X R15, PT, PT, R5, UR15, RZ, P1, !PT ;  /* 0x0000000f050f7c10 */ /* 0x000fe20008ffe4ff */
[----:B------:R-:W-:Y:S01]  /*0d70*/  IMAD.SHL.U32 R7, R3, 0x4, RZ ;  /* 0x0000000403077824 */ /* 0x000fe200078e00ff */
[----:B------:R-:W-:Y:S01]  /*0d80*/  ISETP.NE.AND P2, PT, R102, RZ, PT ;  /* 0x000000ff6600720c */ /* 0x000fe20003f45270 */
[----:B------:R-:W-:Y:S01]  /*0d90*/  IMAD.SHL.U32 R112, R12, 0x8, RZ ;  /* 0x000000080c707824 */ /* 0x000fe200078e00ff */
[----:B------:R-:W-:-:S02]  /*0da0*/  LOP3.LUT R8, R20, 0x10, RZ, 0xfc, !PT ;  /* 0x0000001014087812 */ /* 0x000fc400078efcff */
[----:B------:R-:W-:Y:S01]  /*0db0*/  SEL R24, RZ, 0x1, !P3 ;  /* 0x00000001ff187807 */ /* 0x000fe20005800000 */
[C---:B------:R-:W-:Y:S01]  /*0dc0*/  VIADD R6, R112.reuse, UR29 ;  /* 0x0000001d70067c36 */ /* 0x040fe20008000000 */
[----:B------:R-:W-:Y:S02]  /*0dd0*/  LOP3.LUT R103, R112, 0x8, RZ, 0x3c, !PT ;  /* 0x0000000870677812 */ /* 0x000fe400078e3cff */
[C---:B------:R-:W-:Y:S01]  /*0de0*/  ISETP.GE.AND P3, PT, R8.reuse, UR17, PT ;  /* 0x0000001108007c0c */ /* 0x040fe2000bf66270 */
[----:B------:R-:W-:Y:S01]  /*0df0*/  VIADD R8, R8, UR6 ;  /* 0x0000000608087c36 */ /* 0x000fe20008000000 */
[----:B------:R-:W-:Y:S01]  /*0e00*/  @!PT LDS RZ, [RZ] ;  /* 0x00000000fffff984 */ /* 0x000fe20000000800 */
[----:B------:R-:W-:Y:S01]  /*0e10*/  @!PT LDS RZ, [RZ] ;  /* 0x00000000fffff984 */ /* 0x000fe20000000800 */
[----:B------:R2:W-:Y:S01]  /*0e20*/  LDGSTS.E.LTC128B.64 [R6], desc[UR34][R4.64], P0 ;  /* 0x0000000004067fae */ /* 0x0005e200081a1622 */
[----:B------:R-:W-:Y:S01]  /*0e30*/  LOP3.LUT P0, RZ, R7, 0x8, RZ, 0xc0, !PT ;  /* 0x0000000807ff7812 */ /* 0x000fe2000780c0ff */
[----:B------:R-:W-:Y:S01]  /*0e40*/  IMAD.SHL.U32 R7, R3, 0x2, RZ ;  /* 0x0000000203077824 */ /* 0x000fe200078e00ff */
[----:B------:R-:W-:Y:S01]  /*0e50*/  LOP3.LUT R25, R25, 0x3c, RZ, 0xc0, !PT ;  /* 0x0000003c19197812 */ /* 0x000fe200078ec0ff */
[----:B------:R-:W-:-:S03]  /*0e60*/  VIADD R121, R8, 0x10 ;  /* 0x0000001008797836 */ /* 0x000fc60000000000 */
[----:B------:R-:W-:Y:S02]  /*0e70*/  LOP3.LUT R25, R25, 0x3, R26, 0xf8, !PT ;  /* 0x0000000319197812 */ /* 0x000fe400078ef81a */
[----:B-1----:R-:W-:-:S05]  /*0e80*/  R2UR UR4, R0 ;  /* 0x00000000000472ca */ /* 0x002fca00000e0000 */
[----:B------:R-:W-:Y:S01]  /*0e90*/  LDGSTS.E.LTC128B.64 [R6+0x200], desc[UR34][R14.64], P0 ;  /* 0x002000000e067fae */ /* 0x000fe200081a1622 */
[----:B------:R-:W-:-:S04]  /*0ea0*/  IADD3 R22, P0, PT, R14, UR14, RZ ;  /* 0x0000000e0e167c10 */ /* 0x000fc8000ff1e0ff */
[----:B------:R-:W-:Y:S02]  /*0eb0*/  IADD3.X R23, PT, PT, R15, UR15, RZ, P0, !PT ;  /* 0x0000000f0f177c10 */ /* 0x000fe400087fe4ff */
[----:B------:R-:W-:Y:S01]  /*0ec0*/  IADD3 R12, P0, PT, R22, UR14, RZ ;  /* 0x0000000e160c7c10 */ /* 0x000fe2000ff1e0ff */
[----:B------:R-:W-:-:S03]  /*0ed0*/  USHF.R.S32.HI UR28, URZ, 0x1f, UR4 ;  /* 0x0000001fff1c7899 */ /* 0x000fc60008011404 */
[----:B------:R-:W-:Y:S01]  /*0ee0*/  IADD3.X R13, PT, PT, R23, UR15, RZ, P0, !PT ;  /* 0x0000000f170d7c10 */ /* 0x000fe200087fe4ff */
[----:B------:R-:W-:Y:S01]  /*0ef0*/  ULEA.HI UR28, UR28, UR4, URZ, 0x2 ;  /* 0x000000041c1c7291 */ /* 0x000fe2000f8f10ff */
[----:B------:R-:W-:Y:S01]  /*0f00*/  LOP3.LUT P0, RZ, R7, 0x8, RZ, 0xc0, !PT ;  /* 0x0000000807ff7812 */ /* 0x000fe2000780c0ff */
[----:B--2---:R-:W-:Y:S01]  /*0f10*/  VIADD R4, R103, UR29 ;  /* 0x0000001d67047c36 */ /* 0x004fe20008000000 */
[----:B------:R-:W-:Y:S01]  /*0f20*/  SHF.R.U32.HI R5, RZ, 0x5, R3 ;  /* 0x00000005ff057819 */ /* 0x000fe20000011603 */
[----:B------:R-:W-:Y:S01]  /*0f30*/  VIADD R7, R9, 0x10 ;  /* 0x0000001009077836 */ /* 0x000fe20000000000 */
[----:B------:R-:W-:Y:S02]  /*0f40*/  ULOP3.LUT UR6, UR28, 0xfffc, URZ, 0xc0, !UPT ;  /* 0x0000fffc1c067892 */ /* 0x000fe4000f8ec0ff */
[----:B------:R-:W-:Y:S02]  /*0f50*/  USHF.R.S32.HI UR28, URZ, 0x2, UR28 ;  /* 0x00000002ff1c7899 */ /* 0x000fe4000801141c */
[----:B------:R-:W-:-:S04]  /*0f60*/  UIADD3 UR6, UPT, UPT, UR4, -UR6, URZ ;  /* 0x8000000604067290 */ /* 0x000fc8000fffe0ff */
[----:B------:R-:W-:Y:S01]  /*0f70*/  ULOP3.LUT UR5, UR6, 0x80, URZ, 0xc0, !UPT ;  /* 0x0000008006057892 */ /* 0x000fe2000f8ec0ff */
[----:B------:R1:W-:Y:S01]  /*0f80*/  LDGSTS.E.LTC128B.64 [R6+0x400], desc[UR34][R22.64], P0 ;  /* 0x0040000016067fae */ /* 0x0003e200081a1622 */
[----:B------:R-:W-:Y:S02]  /*0f90*/  LOP3.LUT P0, RZ, R3, 0x8, RZ, 0xc0, !PT ;  /* 0x0000000803ff7812 */ /* 0x000fe4000780c0ff */
[----:B------:R-:W-:-:S04]  /*0fa0*/  ULEA.HI UR5, UR5, UR6, URZ, 0x19 ;  /* 0x0000000605057291 */ /* 0x000fc8000f8fc8ff */
[----:B------:R-:W-:Y:S02]  /*0fb0*/  ULOP3.LUT UR4, UR5, 0xfffe, URZ, 0xc0, !UPT ;  /* 0x0000fffe05047892 */ /* 0x000fe4000f8ec0ff */
[----:B------:R-:W-:Y:S02]  /*0fc0*/  UPRMT UR5, UR5, 0x8880, URZ ;  /* 0x0000888005057896 */ /* 0x000fe400080000ff */
[----:B------:R-:W-:Y:S02]  /*0fd0*/  UIADD3 UR4, UPT, UPT, URZ, -UR4, URZ ;  /* 0x80000004ff047290 */ /* 0x000fe4000fffe0ff */
[----:B------:R-:W-:Y:S01]  /*0fe0*/  USHF.R.S32.HI UR5, URZ, 0x1, UR5 ;  /* 0x00000001ff057899 */ /* 0x000fe20008011405 */
[----:B------:R2:W-:Y:S01]  /*0ff0*/  LDGSTS.E.LTC128B.64 [R6+0x600], desc[UR34][R12.64], P0 ;  /* 0x006000000c067fae */ /* 0x0005e200081a1622 */
[----:B------:R-:W-:Y:S01]  /*1000*/  IADD3 R18, P0, PT, R12, UR14, RZ ;  /* 0x0000000e0c127c10 */ /* 0x000fe2000ff1e0ff */
[----:B------:R-:W-:Y:S02]  /*1010*/  UPRMT UR4, UR4, 0x7710, URZ ;  /* 0x0000771004047896 */ /* 0x000fe400080000ff */
[----:B------:R-:W-:Y:S01]  /*1020*/  UPRMT UR26, UR5, 0x9910, URZ ;  /* 0x00009910051a7896 */ /* 0x000fe200080000ff */
[----:B------:R-:W-:Y:S01]  /*1030*/  IADD3.X R19, PT, PT, R13, UR15, RZ, P0, !PT ;  /* 0x0000000f0d137c10 */ /* 0x000fe200087fe4ff */
[----:B------:R-:W-:Y:S01]  /*1040*/  UIADD3 UR4, UPT, UPT, UR6, UR4, URZ ;  /* 0x0000000406047290 */ /* 0x000fe2000fffe0ff */
[----:B------:R-:W-:-:S03]  /*1050*/  IADD3 R16, P0, PT, R18, UR14, RZ ;  /* 0x0000000e12107c10 */ /* 0x000fc6000ff1e0ff */
[----:B------:R-:W-:Y:S01]  /*1060*/  ULOP3.LUT UR27, UR4, 0xffff, URZ, 0xc0, !UPT ;  /* 0x0000ffff041b7892 */ /* 0x000fe2000f8ec0ff */
[----:B------:R-:W-:Y:S02]  /*1070*/  IADD3.X R17, PT, PT, R19, UR15, RZ, P0, !PT ;  /* 0x0000000f13117c10 */ /* 0x000fe400087fe4ff */
[----:B------:R-:W-:Y:S01]  /*1080*/  LOP3.LUT P0, RZ, R5, 0x8, RZ, 0xc0, !PT ;  /* 0x0000000805ff7812 */ /* 0x000fe2000780c0ff */
[----:B------:R-:W-:Y:S01]  /*1090*/  UPRMT UR27, UR27, 0x8880, URZ ;  /* 0x000088801b1b7896 */ /* 0x000fe200080000ff */
[----:B------:R-:W-:Y:S02]  /*10a0*/  SHF.R.U32.HI R5, RZ, 0x6, R3 ;  /* 0x00000006ff057819 */ /* 0x000fe40000011603 */
[C---:B-1----:R-:W-:Y:S02]  /*10b0*/  LOP3.LUT R22, R20.reuse, 0x20, RZ, 0xfc, !PT ;  /* 0x0000002014167812 */ /* 0x042fe400078efcff */
[----:B------:R-:W-:-:S04]  /*10c0*/  LOP3.LUT R20, R20, 0x30, RZ, 0xfc, !PT ;  /* 0x0000003014147812 */ /* 0x000fc800078efcff */
[----:B------:R-:W-:-:S03]  /*10d0*/  ISETP.GE.AND P1, PT, R20, UR17, PT ;  /* 0x0000001114007c0c */ /* 0x000fc6000bf26270 */
[----:B------:R1:W-:Y:S01]  /*10e0*/  LDGSTS.E.LTC128B.64 [R4], desc[UR34][R18.64], P0 ;  /* 0x0000000012047fae */ /* 0x0003e200081a1622 */
[----:B------:R-:W-:Y:S02]  /*10f0*/  LOP3.LUT P0, RZ, R5, 0x8, RZ, 0xc0, !PT ;  /* 0x0000000805ff7812 */ /* 0x000fe4000780c0ff */
[--C-:B------:R-:W-:Y:S02]  /*1100*/  SHF.R.U32.HI R5, RZ, 0x7, R3.reuse ;  /* 0x00000007ff057819 */ /* 0x100fe40000011603 */
[----:B------:R-:W-:-:S09]  /*1110*/  SHF.R.U32.HI R3, RZ, 0x8, R3 ;  /* 0x00000008ff037819 */ /* 0x000fd20000011603 */
[----:B------:R3:W-:Y:S01]  /*1120*/  LDGSTS.E.LTC128B.64 [R4+0x200], desc[UR34][R16.64], P0 ;  /* 0x0020000010047fae */ /* 0x0007e200081a1622 */
[----:B------:R-:W-:-:S04]  /*1130*/  IADD3 R14, P0, PT, R16, UR14, RZ ;  /* 0x0000000e100e7c10 */ /* 0x000fc8000ff1e0ff */
[----:B------:R-:W-:Y:S02]  /*1140*/  IADD3.X R15, PT, PT, R17, UR15, RZ, P0, !PT ;  /* 0x0000000f110f7c10 */ /* 0x000fe400087fe4ff */
[----:B--2---:R-:W-:-:S04]  /*1150*/  IADD3 R12, P0, PT, R14, UR14, RZ ;  /* 0x0000000e0e0c7c10 */ /* 0x004fc8000ff1e0ff */
[----:B------:R-:W-:Y:S02]  /*1160*/  IADD3.X R13, PT, PT, R15, UR15, RZ, P0, !PT ;  /* 0x0000000f0f0d7c10 */ /* 0x000fe400087fe4ff */
[----:B------:R-:W-:Y:S01]  /*1170*/  LOP3.LUT P0, RZ, R5, 0x8, RZ, 0xc0, !PT ;  /* 0x0000000805ff7812 */ /* 0x000fe2000780c0ff */
[----:B------:R-:W-:Y:S02]  /*1180*/  VIADD R5, R9, 0x20 ;  /* 0x0000002009057836 */ /* 0x000fe40000000000 */
[----:B-1----:R-:W-:-:S10]  /*1190*/  VIADD R18, R10, 0x8 ;  /* 0x000000080a127836 */ /* 0x002fd40000000000 */
[----:B------:R1:W-:Y:S01]  /*11a0*/  LDGSTS.E.LTC128B.64 [R4+0x400], desc[UR34][R14.64], P0 ;  /* 0x004000000e047fae */ /* 0x0003e200081a1622 */
[----:B------:R-:W-:Y:S01]  /*11b0*/  LOP3.LUT P0, RZ, R3, 0x8, RZ, 0xc0, !PT ;  /* 0x0000000803ff7812 */ /* 0x000fe2000780c0ff */
[----:B------:R-:W-:-:S12]  /*11c0*/  VIADD R3, R9, 0x30 ;  /* 0x0000003009037836 */ /* 0x000fd80000000000 */
[----:B------:R2:W-:Y:S01]  /*11d0*/  LDGSTS.E.LTC128B.64 [R4+0x600], desc[UR34][R12.64], P0 ;  /* 0x006000000c047fae */ /* 0x0005e200081a1622 */
[----:B------:R-:W-:-:S04]  /*11e0*/  ISETP.GE.AND P0, PT, R7, R10, PT ;  /* 0x0000000a0700720c */ /* 0x000fc80003f06270 */
[----:B------:R-:W-:Y:S02]  /*11f0*/  SEL R23, RZ, 0x1, !P0 ;  /* 0x00000001ff177807 */ /* 0x000fe40004000000 */
[----:B------:R-:W-:-:S04]  /*1200*/  ISETP.GE.AND P0, PT, R5, R10, PT ;  /* 0x0000000a0500720c */ /* 0x000fc80003f06270 */
[----:B------:R-:W-:Y:S02]  /*1210*/  SEL R21, RZ, 0x1, !P0 ;  /* 0x00000001ff157807 */ /* 0x000fe40004000000 */
[----:B------:R-:W-:-:S04]  /*1220*/  ISETP.GE.AND P0, PT, R3, R10, PT ;  /* 0x0000000a0300720c */ /* 0x000fc80003f06270 */
[----:B------:R-:W-:Y:S02]  /*1230*/  SEL R19, RZ, 0x1, !P0 ;  /* 0x00000001ff137807 */ /* 0x000fe40004000000 */
[----:B------:R-:W-:-:S04]  /*1240*/  ISETP.GE.AND P0, PT, R9, R18, PT ;  /* 0x000000120900720c */ /* 0x000fc80003f06270 */
[----:B---3--:R-:W-:Y:S02]  /*1250*/  SEL R17, RZ, 0x1, !P0 ;  /* 0x00000001ff117807 */ /* 0x008fe40004000000 */
[----:B------:R-:W-:-:S04]  /*1260*/  ISETP.GE.AND P0, PT, R7, R18, PT ;  /* 0x000000120700720c */ /* 0x000fc80003f06270 */
[----:B------:R-:W-:Y:S02]  /*1270*/  SEL R33, RZ, 0x1, !P0 ;  /* 0x00000001ff217807 */ /* 0x000fe40004000000 */
[----:B------:R-:W-:-:S04]  /*1280*/  ISETP.GE.AND P0, PT, R5, R18, PT ;  /* 0x000000120500720c */ /* 0x000fc80003f06270 */
[----:B-1----:R-:W-:Y:S02]  /*1290*/  SEL R15, RZ, 0x1, !P0 ;  /* 0x00000001ff0f7807 */ /* 0x002fe40004000000 */
[----:B------:R-:W-:-:S04]  /*12a0*/  ISETP.GE.AND P0, PT, R3, R18, PT ;  /* 0x000000120300720c */ /* 0x000fc80003f06270 */
[----:B------:R-:W-:Y:S02]  /*12b0*/  SEL R29, RZ, 0x1, !P0 ;  /* 0x00000001ff1d7807 */ /* 0x000fe40004000000 */
[----:B------:R-:W-:-:S04]  /*12c0*/  LOP3.LUT P0, RZ, R102, 0xff, R23, 0xc8, !PT ;  /* 0x000000ff66ff7812 */ /* 0x000fc8000780c817 */
[----:B------:R-:W-:Y:S02]  /*12d0*/  SEL R23, RZ, 0x2, !P0 ;  /* 0x00000002ff177807 */ /* 0x000fe40004000000 */
[----:B------:R-:W-:-:S04]  /*12e0*/  LOP3.LUT P0, RZ, R102, 0xff, R21, 0xc8, !PT ;  /* 0x000000ff66ff7812 */ /* 0x000fc8000780c815 */
[----:B------:R-:W-:Y:S02]  /*12f0*/  SEL R21, RZ, 0x4, !P0 ;  /* 0x00000004ff157807 */ /* 0x000fe40004000000 */
[----:B------:R-:W-:-:S04]  /*1300*/  LOP3.LUT P0, RZ, R102, 0xff, R19, 0xc8, !PT ;  /* 0x000000ff66ff7812 */ /* 0x000fc8000780c813 */
[----:B------:R-:W-:Y:S02]  /*1310*/  SEL R19, RZ, 0x8, !P0 ;  /* 0x00000008ff137807 */ /* 0x000fe40004000000 */
[----:B------:R-:W-:-:S04]  /*1320*/  ISETP.GE.OR P0, PT, R10, R7, !P2 ;  /* 0x000000070a00720c */ /* 0x000fc80005706670 */
[----:B------:R-:W-:Y:S02]  /*1330*/  SEL R23, R23, RZ, P0 ;  /* 0x000000ff17177207 */ /* 0x000fe40000000000 */
[C---:B------:R-:W-:Y:S02]  /*1340*/  ISETP.GE.OR P0, PT, R10.reuse, R5, !P2 ;  /* 0x000000050a00720c */ /* 0x040fe40005706670 */
[----:B------:R-:W-:Y:S02]  /*1350*/  SEL R23, R23, RZ, !P3 ;  /* 0x000000ff17177207 */ /* 0x000fe40005800000 */
[----:B------:R-:W-:Y:S02]  /*1360*/  SEL R21, R21, RZ, P0 ;  /* 0x000000ff15157207 */ /* 0x000fe40000000000 */
[----:B------:R-:W-:-:S04]  /*1370*/  ISETP.GE.OR P0, PT, R10, R3, !P2 ;  /* 0x000000030a00720c */ /* 0x000fc80005706670 */
[----:B------:R-:W-:Y:S02]  /*1380*/  SEL R19, R19, RZ, P0 ;  /* 0x000000ff13137207 */ /* 0x000fe40000000000 */
[C---:B------:R-:W-:Y:S02]  /*1390*/  LOP3.LUT P0, RZ, R102.reuse, 0xff, R17, 0xc8, !PT ;  /* 0x000000ff66ff7812 */ /* 0x040fe4000780c811 */
[----:B------:R-:W-:Y:S02]  /*13a0*/  SEL R19, R19, RZ, !P1 ;  /* 0x000000ff13137207 */ /* 0x000fe40004800000 */
[----:B------:R-:W-:Y:S02]  /*13b0*/  SEL R17, RZ, 0x100, !P0 ;  /* 0x00000100ff117807 */ /* 0x000fe40004000000 */
[----:B------:R-:W-:Y:S02]  /*13c0*/  LOP3.LUT P0, RZ, R102, 0xff, R33, 0xc8, !PT ;  /* 0x000000ff66ff7812 */ /* 0x000fe4000780c821 */
[----:B------:R-:W-:-:S02]  /*13d0*/  CS2R R32, SRZ ;  /* 0x0000000000207805 */ /* 0x000fc4000001ff00 */
[----:B------:R-:W-:Y:S02]  /*13e0*/  SEL R16, RZ, 0x200, !P0 ;  /* 0x00000200ff107807 */ /* 0x000fe40004000000 */
[----:B------:R-:W-:-:S04]  /*13f0*/  LOP3.LUT P0, RZ, R102, 0xff, R15, 0xc8, !PT ;  /* 0x000000ff66ff7812 */ /* 0x000fc8000780c80f */
[----:B------:R-:W-:Y:S02]  /*1400*/  SEL R15, RZ, 0x400, !P0 ;  /* 0x00000400ff0f7807 */ /* 0x000fe40004000000 */
[----:B------:R-:W-:-:S04]  /*1410*/  LOP3.LUT P0, RZ, R102, 0xff, R29, 0xc8, !PT ;  /* 0x000000ff66ff7812 */ /* 0x000fc8000780c81d */
[----:B------:R-:W-:Y:S02]  /*1420*/  SEL R14, RZ, 0x800, !P0 ;  /* 0x00000800ff0e7807 */ /* 0x000fe40004000000 */
[----:B------:R-:W-:-:S04]  /*1430*/  IADD3 R28, P0, PT, R30, UR12, RZ ;  /* 0x0000000c1e1c7c10 */ /* 0x000fc8000ff1e0ff */
[----:B------:R-:W-:Y:S02]  /*1440*/  IADD3.X R29, PT, PT, R31, UR13, RZ, P0, !PT ;  /* 0x0000000d1f1d7c10 */ /* 0x000fe400087fe4ff */
[----:B------:R-:W-:-:S04]  /*1450*/  ISETP.GE.OR P0, PT, R18, R9, !P2 ;  /* 0x000000091200720c */ /* 0x000fc80005706670 */
[----:B------:R-:W-:Y:S02]  /*1460*/  SEL R17, R17, RZ, P0 ;  /* 0x000000ff11117207 */ /* 0x000fe40000000000 */
[----:B------:R-:W-:Y:S02]  /*1470*/  ISETP.GE.OR P0, PT, R18, R7, !P2 ;  /* 0x000000071200720c */ /* 0x000fe40005706670 */
[----:B------:R-:W-:Y:S02]  /*1480*/  SEL R17, R17, RZ, !P6 ;  /* 0x000000ff11117207 */ /* 0x000fe40007000000 */
[----:B------:R-:W-:Y:S02]  /*1490*/  SEL R16, R16, RZ, P0 ;  /* 0x000000ff10107207 */ /* 0x000fe40000000000 */
[----:B------:R-:W-:Y:S02]  /*14a0*/  ISETP.GE.OR P0, PT, R18, R5, !P2 ;  /* 0x000000051200720c */ /* 0x000fe40005706670 */
[----:B------:R-:W-:-:S02]  /*14b0*/  SEL R16, R16, RZ, !P3 ;  /* 0x000000ff10107207 */ /* 0x000fc40005800000 */
[----:B------:R-:W-:Y:S02]  /*14c0*/  SEL R15, R15, RZ, P0 ;  /* 0x000000ff0f0f7207 */ /* 0x000fe40000000000 */
[----:B------:R-:W-:Y:S02]  /*14d0*/  ISETP.GE.OR P0, PT, R18, R3, !P2 ;  /* 0x000000031200720c */ /* 0x000fe40005706670 */
[----:B------:R-:W-:Y:S02]  /*14e0*/  ISETP.GE.AND P2, PT, R22, UR17, PT ;  /* 0x0000001116007c0c */ /* 0x000fe4000bf46270 */
[----:B------:R-:W-:Y:S02]  /*14f0*/  SEL R14, R14, RZ, P0 ;  /* 0x000000ff0e0e7207 */ /* 0x000fe40000000000 */
[----:B------:R-:W-:Y:S02]  /*1500*/  SEL R21, R21, RZ, !P2 ;  /* 0x000000ff15157207 */ /* 0x000fe40005000000 */
[----:B------:R-:W-:-:S02]  /*1510*/  ISETP.GE.AND P0, PT, R10, UR30, PT ;  /* 0x0000001e0a007c0c */ /* 0x000fc4000bf06270 */
[----:B------:R-:W-:Y:S02]  /*1520*/  SEL R15, R15, RZ, !P2 ;  /* 0x000000ff0f0f7207 */ /* 0x000fe40005000000 */
[----:B------:R-:W-:Y:S02]  /*1530*/  SEL R23, R23, RZ, !P0 ;  /* 0x000000ff17177207 */ /* 0x000fe40004000000 */
[----:B------:R-:W-:Y:S02]  /*1540*/  SEL R21, R21, RZ, !P0 ;  /* 0x000000ff15157207 */ /* 0x000fe40004000000 */
[----:B------:R-:W-:Y:S02]  /*1550*/  SEL R19, R19, RZ, !P0 ;  /* 0x000000ff13137207 */ /* 0x000fe40004000000 */
[----:B------:R-:W-:Y:S02]  /*1560*/  ISETP.GE.AND P0, PT, R18, UR30, PT ;  /* 0x0000001e12007c0c */ /* 0x000fe4000bf06270 */
[----:B------:R-:W-:-:S02]  /*1570*/  IADD3 R21, PT, PT, R21, R23, R24 ;  /* 0x0000001715157210 */ /* 0x000fc40007ffe018 */
[----:B------:R-:W-:Y:S02]  /*1580*/  SEL R18, R17, RZ, !P0 ;  /* 0x000000ff11127207 */ /* 0x000fe40004000000 */
[----:B------:R-:W-:Y:S02]  /*1590*/  SEL R14, R14, RZ, !P1 ;  /* 0x000000ff0e0e7207 */ /* 0x000fe40004800000 */
[----:B------:R-:W-:Y:S02]  /*15a0*/  SEL R16, R16, RZ, !P0 ;  /* 0x000000ff10107207 */ /* 0x000fe40004000000 */
[----:B------:R-:W-:Y:S02]  /*15b0*/  SEL R15, R15, RZ, !P0 ;  /* 0x000000ff0f0f7207 */ /* 0x000fe40004000000 */
[----:B------:R-:W-:Y:S02]  /*15c0*/  IADD3 R18, PT, PT, R18, R19, R21 ;  /* 0x0000001312127210 */ /* 0x000fe40007ffe015 */
[----:B------:R-:W-:-:S02]  /*15d0*/  SEL R14, R14, RZ, !P0 ;  /* 0x000000ff0e0e7207 */ /* 0x000fc40004000000 */
[----:B------:R-:W-:-:S05]  /*15e0*/  IADD3 R15, PT, PT, R15, R16, R18 ;  /* 0x000000100f0f7210 */ /* 0x000fca0007ffe012 */
[----:B------:R-:W-:Y:S02]  /*15f0*/  IMAD.IADD R14, R15, 0x1, R14 ;  /* 0x000000010f0e7824 */ /* 0x000fe400078e020e */
[----:B------:R-:W-:-:S03]  /*1600*/  IMAD.SHL.U32 R15, R101, 0x4, RZ ;  /* 0x00000004650f7824 */ /* 0x000fc600078e00ff */
[----:B------:R-:W-:Y:S02]  /*1610*/  SEL R14, R14, RZ, P4 ;  /* 0x000000ff0e0e7207 */ /* 0x000fe40002000000 */
[----:B------:R-:W-:Y:S02]  /*1620*/  LOP3.LUT R15, R15, 0x4, RZ, 0xc0, !PT ;  /* 0x000000040f0f7812 */ /* 0x000fe400078ec0ff */
[----:B------:R-:W-:Y:S02]  /*1630*/  ISETP.GE.AND P4, PT, R110, UR16, PT ;  /* 0x000000106e007c0c */ /* 0x000fe4000bf86270 */
[----:B------:R-:W-:Y:S02]  /*1640*/  LOP3.LUT R16, R15, 0x3, R26, 0xf8, !PT ;  /* 0x000000030f107812 */ /* 0x000fe400078ef81a */
[----:B------:R-:W-:Y:S02]  /*1650*/  SHF.R.U32.HI R15, RZ, 0x3, R86 ;  /* 0x00000003ff0f7819 */ /* 0x000fe40000011656 */
[----:B------:R-:W-:-:S05]  /*1660*/  LOP3.LUT R16, R16, R27, RZ, 0x3c, !PT ;  /* 0x0000001b10107212 */ /* 0x000fca00078e3cff */
[----:B------:R-:W-:Y:S01]  /*1670*/  IMAD R15, R16, 0x2, R15 ;  /* 0x00000002100f7824 */ /* 0x000fe200078e020f */
[----:B------:R-:W-:-:S04]  /*1680*/  SHF.R.U32.HI R16, RZ, 0x3, R101 ;  /* 0x00000003ff107819 */ /* 0x000fc80000011665 */
[----:B------:R-:W-:-:S05]  /*1690*/  LOP3.LUT R16, R15, 0x4, R16, 0x78, !PT ;  /* 0x000000040f107812 */ /* 0x000fca00078e7810 */
[----:B------:R-:W-:Y:S02]  /*16a0*/  IMAD R117, R25, 0x40, R16 ;  /* 0x0000004019757824 */ /* 0x000fe400078e0210 */
[----:B------:R-:W-:-:S03]  /*16b0*/  IMAD.SHL.U32 R16, R14, 0x8, RZ ;  /* 0x000000080e107824 */ /* 0x000fc600078e00ff */
[----:B------:R-:W-:Y:S02]  /*16c0*/  LEA R15, R117, UR29, 0x3 ;  /* 0x0000001d750f7c11 */ /* 0x000fe4000f8e18ff */
[----:B------:R-:W-:Y:S01]  /*16d0*/  LOP3.LUT P0, RZ, R16, 0x8, RZ, 0xc0, !PT ;  /* 0x0000000810ff7812 */ /* 0x000fe2000780c0ff */
[----:B------:R-:W-:-:S12]  /*16e0*/  IMAD.SHL.U32 R16, R14, 0x4, RZ ;  /* 0x000000040e107824 */ /* 0x000fd800078e00ff */
[----:B------:R-:W-:Y:S01]  /*16f0*/  LDGSTS.E.LTC128B.64 [R15+0x6000], desc[UR34][R30.64], P0 ;  /* 0x060000001e0f7fae */ /* 0x000fe200081a1622 */
[----:B------:R-:W-:Y:S01]  /*1700*/  LOP3.LUT P0, RZ, R16, 0x8, RZ, 0xc0, !PT ;  /* 0x0000000810ff7812 */ /* 0x000fe2000780c0ff */
[----:B------:R-:W-:-:S12]  /*1710*/  IMAD.SHL.U32 R16, R14, 0x2, RZ ;  /* 0x000000020e107824 */ /* 0x000fd800078e00ff */
[----:B------:R-:W-:Y:S01]  /*1720*/  LDGSTS.E.LTC128B.64 [R15+0x6080], desc[UR34][R30.64+0x80], P0 ;  /* 0x060800801e0f7fae */ /* 0x000fe200081a1622 */
[----:B------:R-:W-:Y:S02]  /*1730*/  LOP3.LUT P0, RZ, R16, 0x8, RZ, 0xc0, !PT ;  /* 0x0000000810ff7812 */ /* 0x000fe4000780c0ff */
[----:B------:R-:W-:-:S11]  /*1740*/  SHF.R.U32.HI R16, RZ, 0x5, R14 ;  /* 0x00000005ff107819 */ /* 0x000fd6000001160e */
[----:B------:R-:W-:Y:S01]  /*1750*/  LDGSTS.E.LTC128B.64 [R15+0x6100], desc[UR34][R30.64+0x100], P0 ;  /* 0x061001001e0f7fae */ /* 0x000fe200081a1622 */
[----:B------:R-:W-:-:S13]  /*1760*/  LOP3.LUT P0, RZ, R14, 0x8, RZ, 0xc0, !PT ;  /* 0x000000080eff7812 */ /* 0x000fda000780c0ff */
[----:B------:R-:W-:Y:S01]  /*1770*/  LDGSTS.E.LTC128B.64 [R15+0x6180], desc[UR34][R30.64+0x180], P0 ;  /* 0x061801801e0f7fae */ /* 0x000fe200081a1622 */
[----:B------:R-:W-:Y:S02]  /*1780*/  LOP3.LUT P0, RZ, R16, 0x8, RZ, 0xc0, !PT ;  /* 0x0000000810ff7812 */ /* 0x000fe4000780c0ff */
[----:B------:R-:W-:-:S11]  /*1790*/  SHF.R.U32.HI R16, RZ, 0x6, R14 ;  /* 0x00000006ff107819 */ /* 0x000fd6000001160e */
[----:B------:R-:W-:Y:S01]  /*17a0*/  LDGSTS.E.LTC128B.64 [R15+0x7000], desc[UR34][R28.64], P0 ;  /* 0x070000001c0f7fae */ /* 0x000fe200081a1622 */
[----:B------:R-:W-:Y:S02]  /*17b0*/  LOP3.LUT P0, RZ, R16, 0x8, RZ, 0xc0, !PT ;  /* 0x0000000810ff7812 */ /* 0x000fe4000780c0ff */
[--C-:B------:R-:W-:Y:S02]  /*17c0*/  SHF.R.U32.HI R16, RZ, 0x7, R14.reuse ;  /* 0x00000007ff107819 */ /* 0x100fe4000001160e */
[----:B------:R-:W-:-:S09]  /*17d0*/  SHF.R.U32.HI R14, RZ, 0x8, R14 ;  /* 0x00000008ff0e7819 */ /* 0x000fd2000001160e */
[----:B------:R-:W-:Y:S01]  /*17e0*/  LDGSTS.E.LTC128B.64 [R15+0x7080], desc[UR34][R28.64+0x80], P0 ;  /* 0x070800801c0f7fae */ /* 0x000fe200081a1622 */
[----:B------:R-:W-:-:S13]  /*17f0*/  LOP3.LUT P0, RZ, R16, 0x8, RZ, 0xc0, !PT ;  /* 0x0000000810ff7812 */ /* 0x000fda000780c0ff */
[----:B------:R-:W-:Y:S01]  /*1800*/  LDGSTS.E.LTC128B.64 [R15+0x7100], desc[UR34][R28.64+0x100], P0 ;  /* 0x071001001c0f7fae */ /* 0x000fe200081a1622 */
[----:B------:R-:W-:-:S13]  /*1810*/  LOP3.LUT P0, RZ, R14, 0x8, RZ, 0xc0, !PT ;  /* 0x000000080eff7812 */ /* 0x000fda000780c0ff */
[----:B------:R-:W-:Y:S01]  /*1820*/  LDGSTS.E.LTC128B.64 [R15+0x7180], desc[UR34][R28.64+0x180], P0 ;  /* 0x071801801c0f7fae */ /* 0x000fe200081a1622 */
[----:B------:R-:W-:-:S03]  /*1830*/  ISETP.GE.AND P0, PT, R8, UR30, PT ;  /* 0x0000001e08007c0c */ /* 0x000fc6000bf06270 */
[----:B------:R-:W0:Y:S01]  /*1840*/  LDGDEPBAR ;  /* 0x00000000000079af */ /* 0x000e220000000000 */
[----:B------:R-:W-:Y:S02]  /*1850*/  SEL R21, RZ, 0x2, P0 ;  /* 0x00000002ff157807 */ /* 0x000fe40000000000 */
[----:B------:R-:W-:Y:S02]  /*1860*/  SEL R20, RZ, 0x4, P0 ;  /* 0x00000004ff147807 */ /* 0x000fe40000000000 */
[----:B------:R-:W-:Y:S02]  /*1870*/  SEL R19, RZ, 0x8, P0 ;  /* 0x00000008ff137807 */ /* 0x000fe40000000000 */
[----:B------:R-:W-:Y:S02]  /*1880*/  SEL R18, RZ, 0x100, P0 ;  /* 0x00000100ff127807 */ /* 0x000fe40000000000 */
[----:B------:R-:W-:Y:S02]  /*1890*/  SEL R17, RZ, 0x200, P0 ;  /* 0x00000200ff117807 */ /* 0x000fe40000000000 */
[----:B------:R-:W-:-:S02]  /*18a0*/  SEL R16, RZ, 0x400, P0 ;  /* 0x00000400ff107807 */ /* 0x000fc40000000000 */
[----:B------:R-:W-:Y:S02]  /*18b0*/  SEL R14, RZ, 0x800, P0 ;  /* 0x00000800ff0e7807 */ /* 0x000fe40000000000 */
[----:B------:R-:W-:Y:S02]  /*18c0*/  ISETP.LT.AND P0, PT, R111, UR16, !P0 ;  /* 0x000000106f007c0c */ /* 0x000fe4000c701270 */
[----:B------:R-:W-:Y:S02]  /*18d0*/  SEL R21, R21, RZ, !P4 ;  /* 0x000000ff15157207 */ /* 0x000fe40006000000 */
[----:B------:R-:W-:Y:S02]  /*18e0*/  SEL R22, RZ, 0x1, !P0 ;  /* 0x00000001ff167807 */ /* 0x000fe40004000000 */
[----:B------:R-:W-:Y:S02]  /*18f0*/  ISETP.GE.AND P0, PT, R109, UR16, PT ;  /* 0x000000106d007c0c */ /* 0x000fe4000bf06270 */
[----:B------:R-:W-:-:S02]  /*1900*/  ISETP.GE.AND P4, PT, R108, UR16, PT ;  /* 0x000000106c007c0c */ /* 0x000fc4000bf86270 */
[----:B------:R-:W-:Y:S02]  /*1910*/  SEL R20, R20, RZ, !P0 ;  /* 0x000000ff14147207 */ /* 0x000fe40004000000 */
[----:B------:R-:W-:Y:S02]  /*1920*/  ISETP.GE.AND P0, PT, R107, UR16, PT ;  /* 0x000000106b007c0c */ /* 0x000fe4000bf06270 */
[----:B------:R-:W-:Y:S02]  /*1930*/  SEL R19, R19, RZ, !P4 ;  /* 0x000000ff13137207 */ /* 0x000fe40006000000 */
[----:B------:R-:W-:Y:S02]  /*1940*/  SEL R18, R18, RZ, !P0 ;  /* 0x000000ff12127207 */ /* 0x000fe40004000000 */
[----:B------:R-:W-:Y:S02]  /*1950*/  IADD3 R20, PT, PT, R20, R21, R22 ;  /* 0x0000001514147210 */ /* 0x000fe40007ffe016 */
[----:B------:R-:W-:-:S02]  /*1960*/  ISETP.GE.AND P4, PT, R106, UR16, PT ;  /* 0x000000106a007c0c */ /* 0x000fc4000bf86270 */
[----:B------:R-:W-:Y:S02]  /*1970*/  ISETP.GE.AND P0, PT, R105, UR16, PT ;  /* 0x0000001069007c0c */ /* 0x000fe4000bf06270 */
[----:B------:R-:W-:Y:S02]  /*1980*/  IADD3 R18, PT, PT, R18, R19, R20 ;  /* 0x0000001312127210 */ /* 0x000fe40007ffe014 */
[----:B------:R-:W-:Y:S02]  /*1990*/  SEL R17, R17, RZ, !P4 ;  /* 0x000000ff11117207 */ /* 0x000fe40006000000 */
[----:B------:R-:W-:Y:S02]  /*19a0*/  SEL R16, R16, RZ, !P0 ;  /* 0x000000ff10107207 */ /* 0x000fe40004000000 */
[----:B------:R-:W-:Y:S02]  /*19b0*/  ISETP.GE.AND P4, PT, R104, UR16, PT ;  /* 0x0000001068007c0c */ /* 0x000fe4000bf86270 */
[----:B------:R-:W-:-:S02]  /*19c0*/  IADD3 R16, PT, PT, R16, R17, R18 ;  /* 0x0000001110107210 */ /* 0x000fc40007ffe012 */
[----:B------:R-:W-:Y:S02]  /*19d0*/  SEL R17, R14, RZ, !P4 ;  /* 0x000000ff0e117207 */ /* 0x000fe40006000000 */
[----:B------:R-:W-:-:S03]  /*19e0*/  PLOP3.LUT P0, PT, PT, PT, UP0, 0x40, 0x4 ;  /* 0x000000000004781c */ /* 0x000fc60003f0e808 */
[----:B------:R-:W-:-:S05]  /*19f0*/  IMAD.IADD R14, R16, 0x1, R17 ;  /* 0x00000001100e7824 */ /* 0x000fca00078e0211 */
[----:B------:R-:W-:Y:S02]  /*1a00*/  SEL R14, R14, RZ, !P0 ;  /* 0x000000ff0e0e7207 */ /* 0x000fe40004000000 */
[----:B------:R-:W-:-:S03]  /*1a10*/  IADD3 R22, P0, PT, R12, UR10, RZ ;  /* 0x0000000a0c167c10 */ /* 0x000fc6000ff1e0ff */
[----:B--2---:R-:W-:Y:S01]  /*1a20*/  IMAD.SHL.U32 R12, R14, 0x8, RZ ;  /* 0x000000080e0c7824 */ /* 0x004fe200078e00ff */
[----:B------:R-:W-:Y:S02]  /*1a30*/  IADD3.X R23, PT, PT, R13, UR11, RZ, P0, !PT ;  /* 0x0000000b0d177c10 */ /* 0x000fe400087fe4ff */
[----:B------:R-:W-:-:S04]  /*1a40*/  IADD3 R20, P0, PT, R22, UR14, RZ ;  /* 0x0000000e16147c10 */ /* 0x000fc8000ff1e0ff */
[----:B------:R-:W-:Y:S02]  /*1a50*/  IADD3.X R21, PT, PT, R23, UR15, RZ, P0, !PT ;  /* 0x0000000f17157c10 */ /* 0x000fe400087fe4ff */
[----:B------:R-:W-:Y:S01]  /*1a60*/  LOP3.LUT P0, RZ, R12, 0x8, RZ, 0xc0, !PT ;  /* 0x000000080cff7812 */ /* 0x000fe2000780c0ff */
[----:B------:R-:W-:-:S12]  /*1a70*/  IMAD.SHL.U32 R12, R14, 0x4, RZ ;  /* 0x000000040e0c7824 */ /* 0x000fd800078e00ff */
[----:B------:R1:W-:Y:S01]  /*1a80*/  LDGSTS.E.LTC128B.64 [R6+0x2000], desc[UR34][R22.64], P0 ;  /* 0x0200000016067fae */ /* 0x0003e200081a1622 */
[----:B------:R-:W-:Y:S01]  /*1a90*/  LOP3.LUT P0, RZ, R12, 0x8, RZ, 0xc0, !PT ;  /* 0x000000080cff7812 */ /* 0x000fe2000780c0ff */
[----:B------:R-:W-:-:S12]  /*1aa0*/  IMAD.SHL.U32 R12, R14, 0x2, RZ ;  /* 0x000000020e0c7824 */ /* 0x000fd800078e00ff */
[----:B------:R-:W-:Y:S01]  /*1ab0*/  LDGSTS.E.LTC128B.64 [R6+0x2200], desc[UR34][R20.64], P0 ;  /* 0x0220000014067fae */ /* 0x000fe200081a1622 */
[----:B------:R-:W-:-:S04]  /*1ac0*/  IADD3 R18, P0, PT, R20, UR14, RZ ;  /* 0x0000000e14127c10 */ /* 0x000fc8000ff1e0ff */
[----:B------:R-:W-:Y:S02]  /*1ad0*/  IADD3.X R19, PT, PT, R21, UR15, RZ, P0, !PT ;  /* 0x0000000f15137c10 */ /* 0x000fe400087fe4ff */
[----:B------:R-:W-:-:S04]  /*1ae0*/  IADD3 R16, P0, PT, R18, UR14, RZ ;  /* 0x0000000e12107c10 */ /* 0x000fc8000ff1e0ff */
[----:B------:R-:W-:Y:S02]  /*1af0*/  IADD3.X R17, PT, PT, R19, UR15, RZ, P0, !PT ;  /* 0x0000000f13117c10 */ /* 0x000fe400087fe4ff */
[----:B------:R-:W-:Y:S02]  /*1b00*/  LOP3.LUT P0, RZ, R12, 0x8, RZ, 0xc0, !PT ;  /* 0x000000080cff7812 */ /* 0x000fe4000780c0ff */
[----:B------:R-:W-:-:S11]  /*1b10*/  SHF.R.U32.HI R12, RZ, 0x5, R14 ;  /* 0x00000005ff0c7819 */ /* 0x000fd6000001160e */
[----:B------:R2:W-:Y:S01]  /*1b20*/  LDGSTS.E.LTC128B.64 [R6+0x2400], desc[UR34][R18.64], P0 ;  /* 0x0240000012067fae */ /* 0x0005e200081a1622 */
[----:B------:R-:W-:-:S13]  /*1b30*/  LOP3.LUT P0, RZ, R14, 0x8, RZ, 0xc0, !PT ;  /* 0x000000080eff7812 */ /* 0x000fda000780c0ff */
[----:B------:R3:W-:Y:S01]  /*1b40*/  LDGSTS.E.LTC128B.64 [R6+0x2600], desc[UR34][R16.64], P0 ;  /* 0x0260000010067fae */ /* 0x0007e200081a1622 */
[----:B------:R-:W-:-:S04]  /*1b50*/  IADD3 R24, P0, PT, R16, UR14, RZ ;  /* 0x0000000e10187c10 */ /* 0x000fc8000ff1e0ff */
[----:B------:R-:W-:Y:S02]  /*1b60*/  IADD3.X R25, PT, PT, R17, UR15, RZ, P0, !PT ;  /* 0x0000000f11197c10 */ /* 0x000fe400087fe4ff */
[----:B-1----:R-:W-:-:S04]  /*1b70*/  IADD3 R22, P0, PT, R24, UR14, RZ ;  /* 0x0000000e18167c10 */ /* 0x002fc8000ff1e0ff */
[----:B------:R-:W-:Y:S02]  /*1b80*/  IADD3.X R23, PT, PT, R25, UR15, RZ, P0, !PT ;  /* 0x0000000f19177c10 */ /* 0x000fe400087fe4ff */
[----:B------:R-:W-:Y:S01]  /*1b90*/  LOP3.LUT P0, RZ, R12, 0x8, RZ, 0xc0, !PT ;  /* 0x000000080cff7812 */ /* 0x000fe2000780c0ff */
[----:B--2---:R-:W-:Y:S01]  /*1ba0*/  VIADD R18, R10, 0x18 ;  /* 0x000000180a127836 */ /* 0x004fe20000000000 */
[----:B------:R-:W-:-:S11]  /*1bb0*/  SHF.R.U32.HI R12, RZ, 0x6, R14 ;  /* 0x00000006ff0c7819 */ /* 0x000fd6000001160e */
[----:B------:R1:W-:Y:S01]  /*1bc0*/  LDGSTS.E.LTC128B.64 [R4+0x2000], desc[UR34][R24.64], P0 ;  /* 0x0200000018047fae */ /* 0x0003e200081a1622 */
[----:B------:R-:W-:Y:S02]  /*1bd0*/  LOP3.LUT P0, RZ, R12, 0x8, RZ, 0xc0, !PT ;  /* 0x000000080cff7812 */ /* 0x000fe4000780c0ff */
[--C-:B---3--:R-:W-:Y:S02]  /*1be0*/  SHF.R.U32.HI R6, RZ, 0x7, R14.reuse ;  /* 0x00000007ff067819 */ /* 0x108fe4000001160e */
[----:B------:R-:W-:-:S09]  /*1bf0*/  SHF.R.U32.HI R14, RZ, 0x8, R14 ;  /* 0x00000008ff0e7819 */ /* 0x000fd2000001160e */
[----:B------:R2:W-:Y:S01]  /*1c00*/  LDGSTS.E.LTC128B.64 [R4+0x2200], desc[UR34][R22.64], P0 ;  /* 0x0220000016047fae */ /* 0x0005e200081a1622 */
[----:B------:R-:W-:-:S04]  /*1c10*/  IADD3 R20, P0, PT, R22, UR14, RZ ;  /* 0x0000000e16147c10 */ /* 0x000fc8000ff1e0ff */
[----:B------:R-:W-:Y:S02]  /*1c20*/  IADD3.X R21, PT, PT, R23, UR15, RZ, P0, !PT ;  /* 0x0000000f17157c10 */ /* 0x000fe400087fe4ff */
[----:B------:R-:W-:-:S04]  /*1c30*/  IADD3 R12, P0, PT, R20, UR14, RZ ;  /* 0x0000000e140c7c10 */ /* 0x000fc8000ff1e0ff */
[----:B------:R-:W-:Y:S02]  /*1c40*/  IADD3.X R13, PT, PT, R21, UR15, RZ, P0, !PT ;  /* 0x0000000f150d7c10 */ /* 0x000fe400087fe4ff */
[----:B------:R-:W-:-:S13]  /*1c50*/  LOP3.LUT P0, RZ, R6, 0x8, RZ, 0xc0, !PT ;  /* 0x0000000806ff7812 */ /* 0x000fda000780c0ff */
[----:B------:R3:W-:Y:S01]  /*1c60*/  LDGSTS.E.LTC128B.64 [R4+0x2400], desc[UR34][R20.64], P0 ;  /* 0x0240000014047fae */ /* 0x0007e200081a1622 */
[----:B------:R-:W-:-:S13]  /*1c70*/  LOP3.LUT P0, RZ, R14, 0x8, RZ, 0xc0, !PT ;  /* 0x000000080eff7812 */ /* 0x000fda000780c0ff */
        /* <DEDUP_REMOVED lines=8> */
[----:B------:R-:W-:Y:S02]  /*1d00*/  SEL R27, RZ, 0x1, !P0 ;  /* 0x00000001ff1b7807 */ /* 0x000fe40004000000 */
[----:B------:R-:W-:-:S04]  /*1d10*/  ISETP.GE.AND P0, PT, R7, R18, PT ;  /* 0x000000120700720c */ /* 0x000fc80003f06270 */
[----:B-1----:R-:W-:Y:S02]  /*1d20*/  SEL R25, RZ, 0x1, !P0 ;  /* 0x00000001ff197807 */ /* 0x002fe40004000000 */
[----:B------:R-:W-:-:S04]  /*1d30*/  ISETP.GE.AND P0, PT, R5, R18, PT ;  /* 0x000000120500720c */ /* 0x000fc80003f06270 */
[----:B--2---:R-:W-:Y:S02]  /*1d40*/  SEL R23, RZ, 0x1, !P0 ;  /* 0x00000001ff177807 */ /* 0x004fe40004000000 */
[----:B------:R-:W-:-:S04]  /*1d50*/  ISETP.GE.AND P0, PT, R3, R18, PT ;  /* 0x000000120300720c */ /* 0x000fc80003f06270 */
[----:B---3--:R-:W-:Y:S02]  /*1d60*/  SEL R21, RZ, 0x1, !P0 ;  /* 0x00000001ff157807 */ /* 0x008fe40004000000 */
[----:B------:R-:W-:-:S04]  /*1d70*/  LOP3.LUT P0, RZ, R102, 0xff, R31, 0xc8, !PT ;  /* 0x000000ff66ff7812 */ /* 0x000fc8000780c81f */
[----:B------:R-:W-:Y:S02]  /*1d80*/  SEL R20, RZ, 0x2, !P0 ;  /* 0x00000002ff147807 */ /* 0x000fe40004000000 */
        /* <DEDUP_REMOVED lines=10> */
[C---:B------:R-:W-:Y:S02]  /*1e30*/  LOP3.LUT P0, RZ, R102.reuse, 0xff, R21, 0xc8, !PT ;  /* 0x000000ff66ff7812 */ /* 0x040fe4000780c815 */
[----:B------:R-:W-:Y:S02]  /*1e40*/  SEL R21, RZ, 0x1, !P5 ;  /* 0x00000001ff157807 */ /* 0x000fe40006800000 */
[----:B------:R-:W-:Y:S02]  /*1e50*/  SEL R4, RZ, 0x800, !P0 ;  /* 0x00000800ff047807 */ /* 0x000fe40004000000 */
[----:B------:R-:W-:Y:S02]  /*1e60*/  ISETP.NE.AND P0, PT, R102, RZ, PT ;  /* 0x000000ff6600720c */ /* 0x000fe40003f05270 */
[----:B------:R-:W-:-:S02]  /*1e70*/  ISETP.NE.AND P5, PT, R11, RZ, PT ;  /* 0x000000ff0b00720c */ /* 0x000fc40003fa5270 */
[----:B------:R-:W-:-:S04]  /*1e80*/  ISETP.GE.OR P0, PT, R2, R7, !P0 ;  /* 0x000000070200720c */ /* 0x000fc80004706670 */
[----:B------:R-:W-:Y:S02]  /*1e90*/  SEL R20, R20, RZ, P0 ;  /* 0x000000ff14147207 */ /* 0x000fe40000000000 */
[----:B------:R-:W-:Y:S02]  /*1ea0*/  ISETP.NE.AND P0, PT, R102, RZ, PT ;  /* 0x000000ff6600720c */ /* 0x000fe40003f05270 */
[----:B------:R-:W-:Y:S02]  /*1eb0*/  SEL R20, R20, RZ, !P3 ;  /* 0x000000ff14147207 */ /* 0x000fe40005800000 */
        /* <DEDUP_REMOVED lines=22> */
[----:B------:R-:W-:Y:S02]  /*2020*/  IADD3 R22, P0, PT, R28, UR8, RZ ;  /* 0x000000081c167c10 */ /* 0x000fe4000ff1e0ff */
[----:B------:R-:W-:Y:S02]  /*2030*/  SEL R4, R4, RZ, !P1 ;  /* 0x000000ff04047207 */ /* 0x000fe40004800000 */
[----:B------:R-:W-:Y:S02]  /*2040*/  IADD3.X R23, PT, PT, R29, UR9, RZ, P0, !PT ;  /* 0x000000091d177c10 */ /* 0x000fe400087fe4ff */
[----:B------:R-:W-:-:S04]  /*2050*/  ISETP.GE.AND P0, PT, R2, UR30, PT ;  /* 0x0000001e02007c0c */ /* 0x000fc8000bf06270 */
[----:B------:R-:W-:Y:S02]  /*2060*/  SEL R20, R20, RZ, !P0 ;  /* 0x000000ff14147207 */ /* 0x000fe40004000000 */
[----:B------:R-:W-:Y:S02]  /*2070*/  SEL R19, R19, RZ, !P0 ;  /* 0x000000ff13137207 */ /* 0x000fe40004000000 */
[----:B------:R-:W-:Y:S02]  /*2080*/  SEL R17, R17, RZ, !P0 ;  /* 0x000000ff11117207 */ /* 0x000fe40004000000 */
[----:B------:R-:W-:Y:S02]  /*2090*/  ISETP.GE.AND P0, PT, R18, UR30, PT ;  /* 0x0000001e12007c0c */ /* 0x000fe4000bf06270 */
[----:B------:R-:W-:Y:S02]  /*20a0*/  IADD3 R19, PT, PT, R19, R20, R21 ;  /* 0x0000001413137210 */ /* 0x000fe40007ffe015 */
[----:B------:R-:W-:-:S02]  /*20b0*/  SEL R16, R16, RZ, !P0 ;  /* 0x000000ff10107207 */ /* 0x000fc40004000000 */
[----:B------:R-:W-:Y:S02]  /*20c0*/  SEL R14, R14, RZ, !P0 ;  /* 0x000000ff0e0e7207 */ /* 0x000fe40004000000 */
[----:B------:R-:W-:Y:S02]  /*20d0*/  SEL R11, R6, RZ, !P0 ;  /* 0x000000ff060b7207 */ /* 0x000fe40004000000 */
[----:B------:R-:W-:Y:S02]  /*20e0*/  IADD3 R16, PT, PT, R16, R17, R19 ;  /* 0x0000001110107210 */ /* 0x000fe40007ffe013 */
[----:B------:R-:W-:Y:S02]  /*20f0*/  SEL R4, R4, RZ, !P0 ;  /* 0x000000ff04047207 */ /* 0x000fe40004000000 */
[----:B------:R-:W-:Y:S01]  /*2100*/  IADD3 R11, PT, PT, R11, R14, R16 ;  /* 0x0000000e0b0b7210 */ /* 0x000fe20007ffe010 */
[----:B------:R-:W-:Y:S01]  /*2110*/  VIADD R16, R10, 0x28 ;  /* 0x000000280a107836 */ /* 0x000fe20000000000 */
[----:B------:R-:W-:Y:S01]  /*2120*/  PLOP3.LUT P0, PT, PT, PT, UP0, 0x40, 0x4 ;  /* 0x000000000004781c */ /* 0x000fe20003f0e808 */
[----:B------:R-:W-:-:S02]  /*2130*/  UISETP.GE.AND UP0, UPT, UR25, 0x1, UPT ;  /* 0x000000011900788c */ /* 0x000fc4000bf06270 */
[----:B------:R-:W-:-:S05]  /*2140*/  IMAD.IADD R2, R11, 0x1, R4 ;  /* 0x000000010b027824 */ /* 0x000fca00078e0204 */
[----:B------:R-:W-:Y:S02]  /*2150*/  SEL R2, R2, RZ, !P0 ;  /* 0x000000ff02027207 */ /* 0x000fe40004000000 */
[----:B------:R-:W-:-:S03]  /*2160*/  IADD3 R30, P0, PT, R22, UR12, RZ ;  /* 0x0000000c161e7c10 */ /* 0x000fc6000ff1e0ff */
[----:B------:R-:W-:Y:S01]  /*2170*/  IMAD.SHL.U32 R4, R2, 0x8, RZ ;  /* 0x0000000802047824 */ /* 0x000fe200078e00ff */
[----:B------:R-:W-:-:S04]  /*2180*/  IADD3.X R31, PT, PT, R23, UR13, RZ, P0, !PT ;  /* 0x0000000d171f7c10 */ /* 0x000fc800087fe4ff */
        /* <DEDUP_REMOVED lines=10> */
[----:B------:R1:W-:Y:S01]  /*2230*/  LDGSTS.E.LTC128B.64 [R15+0x8180], desc[UR34][R22.64+0x180], P0 ;  /* 0x08180180160f7fae */ /* 0x0003e200081a1622 */
[----:B------:R-:W-:-:S04]  /*2240*/  ISETP.GE.AND P0, PT, R7, R122, PT ;  /* 0x0000007a0700720c */ /* 0x000fc80003f06270 */
[----:B------:R-:W-:Y:S02]  /*2250*/  SEL R21, RZ, 0x1, !P0 ;  /* 0x00000001ff157807 */ /* 0x000fe40004000000 */
        /* <DEDUP_REMOVED lines=10> */
[----:B------:R2:W-:Y:S01]  /*2300*/  LDGSTS.E.LTC128B.64 [R15+0x9180], desc[UR34][R30.64+0x180], P0 ;  /* 0x091801801e0f7fae */ /* 0x0005e200081a1622 */
[----:B------:R-:W-:-:S03]  /*2310*/  ISETP.GE.AND P0, PT, R5, R122, PT ;  /* 0x0000007a0500720c */ /* 0x000fc60003f06270 */
[----:B------:R-:W0:Y:S01]  /*2320*/  LDGDEPBAR ;  /* 0x00000000000079af */ /* 0x000e220000000000 */
[----:B------:R-:W-:Y:S02]  /*2330*/  SEL R19, RZ, 0x1, !P0 ;  /* 0x00000001ff137807 */ /* 0x000fe40004000000 */
[----:B------:R-:W-:-:S04]  /*2340*/  ISETP.GE.AND P0, PT, R3, R122, PT ;  /* 0x0000007a0300720c */ /* 0x000fc80003f06270 */
[----:B------:R-:W-:Y:S02]  /*2350*/  SEL R17, RZ, 0x1, !P0 ;  /* 0x00000001ff117807 */ /* 0x000fe40004000000 */
[----:B------:R-:W-:-:S04]  /*2360*/  ISETP.GE.AND P0, PT, R9, R16, PT ;  /* 0x000000100900720c */ /* 0x000fc80003f06270 */
[----:B------:R-:W-:Y:S02]  /*2370*/  SEL R29, RZ, 0x1, !P0 ;  /* 0x00000001ff1d7807 */ /* 0x000fe40004000000 */
[----:B------:R-:W-:-:S04]  /*2380*/  ISETP.GE.AND P0, PT, R7, R16, PT ;  /* 0x000000100700720c */ /* 0x000fc80003f06270 */
[----:B------:R-:W-:Y:S02]  /*2390*/  SEL R27, RZ, 0x1, !P0 ;  /* 0x00000001ff1b7807 */ /* 0x000fe40004000000 */
[----:B------:R-:W-:Y:S01]  /*23a0*/  ISETP.GE.AND P0, PT, R5, R16, PT ;  /* 0x000000100500720c */ /* 0x000fe20003f06270 */
[----:B------:R-:W-:-:S04]  /*23b0*/  DEPBAR.LE SB0, 0x1 ;  /* 0x000080400000791a */ /* 0x000fc80000000000 */
[----:B------:R-:W-:Y:S01]  /*23c0*/  SEL R25, RZ, 0x1, !P0 ;  /* 0x00000001ff197807 */ /* 0x000fe20004000000 */
[----:B------:R-:W-:Y:S01]  /*23d0*/  BAR.SYNC.DEFER_BLOCKING 0x0 ;  /* 0x0000000000007b1d */ /* 0x000fe20000010000 */
[----:B------:R-:W-:-:S04]  /*23e0*/  ISETP.GE.AND P0, PT, R3, R16, PT ;  /* 0x000000100300720c */ /* 0x000fc80003f06270 */
[----:B-1----:R-:W-:Y:S02]  /*23f0*/  SEL R23, RZ, 0x1, !P0 ;  /* 0x00000001ff177807 */ /* 0x002fe40004000000 */
[----:B------:R-:W-:-:S04]  /*2400*/  ISETP.GE.AND P0, PT, R121, UR30, PT ;  /* 0x0000001e79007c0c */ /* 0x000fc8000bf06270 */
        /* <DEDUP_REMOVED lines=9> */
[----:B--2---:R-:W-:Y:S02]  /*24a0*/  SEL R15, RZ, 0x1, !P0 ;  /* 0x00000001ff0f7807 */ /* 0x004fe40004000000 */
[----:B------:R-:W-:-:S04]  /*24b0*/  LOP3.LUT P0, RZ, R102, 0xff, R21, 0xc8, !PT ;  /* 0x000000ff66ff7812 */ /* 0x000fc8000780c815 */
[----:B------:R-:W-:Y:S02]  /*24c0*/  SEL R18, RZ, 0x2, !P0 ;  /* 0x00000002ff127807 */ /* 0x000fe40004000000 */
[----:B------:R-:W-:-:S04]  /*24d0*/  LOP3.LUT P0, RZ, R102, 0xff, R19, 0xc8, !PT ;  /* 0x000000ff66ff7812 */ /* 0x000fc8000780c813 */
[----:B------:R-:W-:Y:S02]  /*24e0*/  SEL R19, RZ, 0x4, !P0 ;  /* 0x00000004ff137807 */ /* 0x000fe40004000000 */
[----:B------:R-:W-:-:S04]  /*24f0*/  LOP3.LUT P0, RZ, R102, 0xff, R17, 0xc8, !PT ;  /* 0x000000ff66ff7812 */ /* 0x000fc8000780c811 */
[----:B------:R-:W-:Y:S02]  /*2500*/  SEL R17, RZ, 0x8, !P0 ;  /* 0x00000008ff117807 */ /* 0x000fe40004000000 */
[C---:B------:R-:W-:Y:S02]  /*2510*/  LOP3.LUT P0, RZ, R102.reuse, 0xff, R29, 0xc8, !PT ;  /* 0x000000ff66ff7812 */ /* 0x040fe4000780c81d */
[----:B------:R-:W-:Y:S02]  /*2520*/  CS2R R28, SRZ ;  /* 0x00000000001c7805 */ /* 0x000fe4000001ff00 */
[----:B------:R-:W-:Y:S02]  /*2530*/  SEL R20, RZ, 0x100, !P0 ;  /* 0x00000100ff147807 */ /* 0x000fe40004000000 */
[----:B------:R-:W-:Y:S02]  /*2540*/  LOP3.LUT P0, RZ, R102, 0xff, R27, 0xc8, !PT ;  /* 0x000000ff66ff7812 */ /* 0x000fe4000780c81b */
[----:B------:R-:W-:-:S02]  /*2550*/  CS2R R26, SRZ ;  /* 0x00000000001a7805 */ /* 0x000fc4000001ff00 */
[----:B------:R-:W-:Y:S02]  /*2560*/  SEL R21, RZ, 0x200, !P0 ;  /* 0x00000200ff157807 */ /* 0x000fe40004000000 */
[C---:B------:R-:W-:Y:S02]  /*2570*/  LOP3.LUT P0, RZ, R102.reuse, 0xff, R25, 0xc8, !PT ;  /* 0x000000ff66ff7812 */ /* 0x040fe4000780c819 */
[----:B------:R-:W-:Y:S02]  /*2580*/  CS2R R24, SRZ ;  /* 0x0000000000187805 */ /* 0x000fe4000001ff00 */
[----:B------:R-:W-:Y:S02]  /*2590*/  SEL R22, RZ, 0x400, !P0 ;  /* 0x00000400ff167807 */ /* 0x000fe40004000000 */
[----:B------:R-:W-:-:S04]  /*25a0*/  LOP3.LUT P0, RZ, R102, 0xff, R23, 0xc8, !PT ;  /* 0x000000ff66ff7812 */ /* 0x000fc8000780c817 */
[----:B------:R-:W-:Y:S02]  /*25b0*/  SEL R23, RZ, 0x800, !P0 ;  /* 0x00000800ff177807 */ /* 0x000fe40004000000 */
[----:B------:R-:W-:-:S04]  /*25c0*/  ISETP.NE.AND P0, PT, R102, RZ, PT ;  /* 0x000000ff6600720c */ /* 0x000fc80003f05270 */
[----:B------:R-:W-:-:S04]  /*25d0*/  ISETP.GE.OR P0, PT, R122, R7, !P0 ;  /* 0x000000077a00720c */ /* 0x000fc80004706670 */
[----:B------:R-:W-:Y:S02]  /*25e0*/  SEL R18, R18, RZ, P0 ;  /* 0x000000ff12127207 */ /* 0x000fe40000000000 */
[----:B------:R-:W-:-:S04]  /*25f0*/  ISETP.NE.AND P0, PT, R102, RZ, PT ;  /* 0x000000ff6600720c */ /* 0x000fc80003f05270 */
[----:B------:R-:W-:-:S04]  /*2600*/  ISETP.GE.OR P0, PT, R122, R5, !P0 ;  /* 0x000000057a00720c */ /* 0x000fc80004706670 */
[----:B------:R-:W-:Y:S02]  /*2610*/  SEL R19, R19, RZ, P0 ;  /* 0x000000ff13137207 */ /* 0x000fe40000000000 */
[----:B------:R-:W-:-:S04]  /*2620*/  ISETP.NE.AND P0, PT, R102, RZ, PT ;  /* 0x000000ff6600720c */ /* 0x000fc80003f05270 */
[----:B------:R-:W-:-:S04]  /*2630*/  ISETP.GE.OR P0, PT, R122, R3, !P0 ;  /* 0x000000037a00720c */ /* 0x000fc80004706670 */
[----:B------:R-:W-:Y:S02]  /*2640*/  SEL R17, R17, RZ, P0 ;  /* 0x000000ff11117207 */ /* 0x000fe40000000000 */
[----:B------:R-:W-:-:S04]  /*2650*/  ISETP.NE.AND P0, PT, R102, RZ, PT ;  /* 0x000000ff6600720c */ /* 0x000fc80003f05270 */
[----:B------:R-:W-:Y:S02]  /*2660*/  ISETP.GE.OR P0, PT, R16, R9, !P0 ;  /* 0x000000091000720c */ /* 0x000fe40004706670 */
[----:B------:R-:W-:Y:S02]  /*2670*/  SEL R9, R18, RZ, !P3 ;  /* 0x000000ff12097207 */ /* 0x000fe40005800000 */
[----:B------:R-:W-:Y:S02]  /*2680*/  SEL R20, R20, RZ, P0 ;  /* 0x000000ff14147207 */ /* 0x000fe40000000000 */
[----:B------:R-:W-:Y:S02]  /*2690*/  ISETP.NE.AND P0, PT, R102, RZ, PT ;  /* 0x000000ff6600720c */ /* 0x000fe40003f05270 */
[----:B------:R-:W-:Y:S02]  /*26a0*/  SEL R18, R19, RZ, !P2 ;  /* 0x000000ff13127207 */ /* 0x000fe40005000000 */
[----:B------:R-:W-:-:S02]  /*26b0*/  ISETP.GE.OR P0, PT, R16, R7, !P0 ;  /* 0x000000071000720c */ /* 0x000fc40004706670 */
[----:B------:R-:W-:Y:S02]  /*26c0*/  SEL R7, R17, RZ, !P1 ;  /* 0x000000ff11077207 */ /* 0x000fe40004800000 */
[----:B------:R-:W-:Y:S02]  /*26d0*/  SEL R21, R21, RZ, P0 ;  /* 0x000000ff15157207 */ /* 0x000fe40000000000 */
[----:B------:R-:W-:Y:S02]  /*26e0*/  ISETP.NE.AND P0, PT, R102, RZ, PT ;  /* 0x000000ff6600720c */ /* 0x000fe40003f05270 */
[----:B------:R-:W-:Y:S02]  /*26f0*/  SEL R21, R21, RZ, !P3 ;  /* 0x000000ff15157207 */ /* 0x000fe40005800000 */
[----:B------:R-:W-:Y:S02]  /*2700*/  ISETP.GE.OR P0, PT, R16, R5, !P0 ;  /* 0x000000051000720c */ /* 0x000fe40004706670 */
[----:B------:R-:W-:-:S02]  /*2710*/  ISETP.GE.AND P3, PT, R109, UR16, PT ;  /* 0x000000106d007c0c */ /* 0x000fc4000bf66270 */
[----:B------:R-:W-:Y:S02]  /*2720*/  SEL R5, R22, RZ, P0 ;  /* 0x000000ff16057207 */ /* 0x000fe40000000000 */
[----:B------:R-:W-:Y:S02]  /*2730*/  ISETP.NE.AND P0, PT, R102, RZ, PT ;  /* 0x000000ff6600720c */ /* 0x000fe40003f05270 */
[----:B------:R-:W-:Y:S02]  /*2740*/  SEL R20, R20, RZ, !P6 ;  /* 0x000000ff14147207 */ /* 0x000fe40007000000 */
[----:B------:R-:W-:Y:S02]  /*2750*/  ISETP.GE.OR P0, PT, R16, R3, !P0 ;  /* 0x000000031000720c */ /* 0x000fe40004706670 */
[----:B------:R-:W-:Y:S02]  /*2760*/  SEL R3, RZ, 0x1, !P5 ;  /* 0x00000001ff037807 */ /* 0x000fe40006800000 */
[----:B------:R-:W-:-:S02]  /*2770*/  SEL R23, R23, RZ, P0 ;  /* 0x000000ff17177207 */ /* 0x000fc40000000000 */
[----:B------:R-:W-:Y:S02]  /*2780*/  ISETP.GE.AND P0, PT, R122, UR30, PT ;  /* 0x0000001e7a007c0c */ /* 0x000fe4000bf06270 */
[----:B------:R-:W-:Y:S02]  /*2790*/  ISETP.GE.AND P5, PT, R110, UR16, PT ;  /* 0x000000106e007c0c */ /* 0x000fe4000bfa6270 */
[----:B------:R-:W-:Y:S02]  /*27a0*/  SEL R9, R9, RZ, !P0 ;  /* 0x000000ff09097207 */ /* 0x000fe40004000000 */
[----:B------:R-:W-:Y:S02]  /*27b0*/  SEL R18, R18, RZ, !P0 ;  /* 0x000000ff12127207 */ /* 0x000fe40004000000 */
[----:B------:R-:W-:Y:S02]  /*27c0*/  SEL R14, R14, RZ, !P5 ;  /* 0x000000ff0e0e7207 */ /* 0x000fe40006800000 */
[----:B------:R-:W-:-:S02]  /*27d0*/  SEL R7, R7, RZ, !P0 ;  /* 0x000000ff07077207 */ /* 0x000fc40004000000 */
[----:B------:R-:W-:Y:S02]  /*27e0*/  ISETP.GE.AND P6, PT, R108, UR16, PT ;  /* 0x000000106c007c0c */ /* 0x000fe4000bfc6270 */
[----:B------:R-:W-:Y:S02]  /*27f0*/  ISETP.GE.AND P5, PT, R107, UR16, PT ;  /* 0x000000106b007c0c */ /* 0x000fe4000bfa6270 */
[----:B------:R-:W-:Y:S02]  /*2800*/  ISETP.GE.AND P0, PT, R16, UR30, PT ;  /* 0x0000001e10007c0c */ /* 0x000fe4000bf06270 */
[----:B------:R-:W-:Y:S02]  /*2810*/  SEL R11, R11, RZ, !P3 ;  /* 0x000000ff0b0b7207 */ /* 0x000fe40005800000 */
[----:B------:R-:W-:Y:S02]  /*2820*/  IADD3 R3, PT, PT, R18, R9, R3 ;  /* 0x0000000912037210 */ /* 0x000fe40007ffe003 */
[----:B------:R-:W-:-:S02]  /*2830*/  CS2R R18, SRZ ;  /* 0x0000000000127805 */ /* 0x000fc4000001ff00 */
[----:B------:R-:W-:Y:S02]  /*2840*/  SEL R5, R5, RZ, !P2 ;  /* 0x000000ff05057207 */ /* 0x000fe40005000000 */
[----:B------:R-:W-:Y:S02]  /*2850*/  SEL R120, R23, RZ, !P1 ;  /* 0x000000ff17787207 */ /* 0x000fe40004800000 */
[----:B------:R-:W-:Y:S02]  /*2860*/  CS2R R22, SRZ ;  /* 0x0000000000167805 */ /* 0x000fe4000001ff00 */
[----:B------:R-:W-:Y:S02]  /*2870*/  SEL R10, R10, RZ, !P6 ;  /* 0x000000ff0a0a7207 */ /* 0x000fe40007000000 */
[----:B------:R-:W-:Y:S02]  /*2880*/  SEL R8, R8, RZ, !P5 ;  /* 0x000000ff08087207 */ /* 0x000fe40006800000 */
[----:B------:R-:W-:-:S02]  /*2890*/  LOP3.LUT R9, R101, 0x1f, RZ, 0xc0, !PT ;  /* 0x0000001f65097812 */ /* 0x000fc400078ec0ff */
[----:B------:R-:W-:Y:S02]  /*28a0*/  SEL R20, R20, RZ, !P0 ;  /* 0x000000ff14147207 */ /* 0x000fe40004000000 */
[----:B------:R-:W-:Y:S02]  /*28b0*/  IADD3 R11, PT, PT, R11, R14, R15 ;  /* 0x0000000e0b0b7210 */ /* 0x000fe40007ffe00f */
[----:B------:R-:W-:Y:S02]  /*28c0*/  CS2R R14, SRZ ;  /* 0x00000000000e7805 */ /* 0x000fe4000001ff00 */
[----:B------:R-:W-:Y:S02]  /*28d0*/  ISETP.GE.AND P6, PT, R106, UR16, PT ;  /* 0x000000106a007c0c */ /* 0x000fe4000bfc6270 */
[----:B------:R-:W-:Y:S02]  /*28e0*/  ISETP.GE.AND P5, PT, R105, UR16, PT ;  /* 0x0000001069007c0c */ /* 0x000fe4000bfa6270 */
[----:B------:R-:W-:-:S02]  /*28f0*/  SEL R16, R21, RZ, !P0 ;  /* 0x000000ff15107207 */ /* 0x000fc40004000000 */
[----:B------:R-:W-:Y:S02]  /*2900*/  SEL R5, R5, RZ, !P0 ;  /* 0x000000ff05057207 */ /* 0x000fe40004000000 */
[----:B------:R-:W-:Y:S02]  /*2910*/  SEL R120, R120, RZ, !P0 ;  /* 0x000000ff78787207 */ /* 0x000fe40004000000 */
[----:B------:R-:W-:Y:S02]  /*2920*/  SHF.R.U32.HI R0, RZ, 0x3, R9 ;  /* 0x00000003ff007819 */ /* 0x000fe40000011609 */
[----:B------:R-:W-:Y:S02]  /*2930*/  IADD3 R126, P0, PT, R30, UR8, RZ ;  /* 0x000000081e7e7c10 */ /* 0x000fe4000ff1e0ff */
[----:B------:R-:W-:Y:S02]  /*2940*/  IADD3 R8, PT, PT, R8, R10, R11 ;  /* 0x0000000a08087210 */ /* 0x000fe40007ffe00b */
[----:B------:R-:W-:-:S02]  /*2950*/  CS2R R10, SRZ ;  /* 0x00000000000a7805 */ /* 0x000fc4000001ff00 */
[----:B------:R-:W-:Y:S01]  /*2960*/  IADD3 R7, PT, PT, R20, R7, R3 ;  /* 0x0000000714077210 */ /* 0x000fe20007ffe003 */
[----:B------:R-:W-:Y:S01]  /*2970*/  IMAD.SHL.U32 R3, R101, 0x10, RZ ;  /* 0x0000001065037824 */ /* 0x000fe200078e00ff */
[----:B------:R-:W-:Y:S02]  /*2980*/  SEL R9, R6, RZ, !P6 ;  /* 0x000000ff06097207 */ /* 0x000fe40007000000 */
[----:B------:R-:W-:Y:S02]  /*2990*/  CS2R R20, SRZ ;  /* 0x0000000000147805 */ /* 0x000fe4000001ff00 */
[----:B------:R-:W-:Y:S02]  /*29a0*/  SEL R4, R4, RZ, !P5 ;  /* 0x000000ff04047207 */ /* 0x000fe40006800000 */
[----:B------:R-:W-:Y:S02]  /*29b0*/  IADD3.X R125, PT, PT, R31, UR9, RZ, P0, !PT ;  /* 0x000000091f7d7c10 */ /* 0x000fe400087fe4ff */
[----:B------:R-:W-:-:S02]  /*29c0*/  CS2R R30, SRZ ;  /* 0x00000000001e7805 */ /* 0x000fc4000001ff00 */
[C---:B------:R-:W-:Y:S01]  /*29d0*/  LOP3.LUT R101, R0.reuse, 0x7, R101, 0x78, !PT ;  /* 0x0000000700657812 */ /* 0x040fe200078e7865 */
[----:B------:R-:W-:Y:S01]  /*29e0*/  IMAD.SHL.U32 R0, R0, 0x200, RZ ;  /* 0x0000020000007824 */ /* 0x000fe200078e00ff */
[----:B------:R-:W-:Y:S02]  /*29f0*/  IADD3 R4, PT, PT, R4, R9, R8 ;  /* 0x0000000904047210 */ /* 0x000fe40007ffe008 */
[----:B------:R-:W-:Y:S02]  /*2a00*/  CS2R R8, SRZ ;  /* 0x0000000000087805 */ /* 0x000fe4000001ff00 */
[----:B------:R-:W-:Y:S01]  /*2a10*/  IADD3 R5, PT, PT, R5, R16, R7 ;  /* 0x0000001005057210 */ /* 0x000fe20007ffe007 */
[----:B------:R-:W-:Y:S01]  /*2a20*/  IMAD R101, R101, 0x10, R0 ;  /* 0x0000001065657824 */ /* 0x000fe200078e0200 */
[----:B------:R-:W-:Y:S01]  /*2a30*/  IADD3 R124, P0, PT, R12, UR10, RZ ;  /* 0x0000000a0c7c7c10 */ /* 0x000fe2000ff1e0ff */
[----:B------:R-:W-:Y:S01]  /*2a40*/  IMAD.IADD R119, R4, 0x1, R119 ;  /* 0x0000000104777824 */ /* 0x000fe200078e0277 */
[----:B------:R-:W-:Y:S01]  /*2a50*/  LOP3.LUT R100, R0, 0x70, R3, 0xf8, !PT ;  /* 0x0000007000647812 */ /* 0x000fe200078ef803 */
[----:B------:R-:W-:Y:S01]  /*2a60*/  IMAD.IADD R120, R5, 0x1, R120 ;  /* 0x0000000105787824 */ /* 0x000fe200078e0278 */
[----:B------:R-:W-:-:S02]  /*2a70*/  IADD3.X R123, PT, PT, R13, UR11, RZ, P0, !PT ;  /* 0x0000000b0d7b7c10 */ /* 0x000fc400087fe4ff */
[----:B------:R-:W-:Y:S02]  /*2a80*/  CS2R R16, SRZ ;  /* 0x0000000000107805 */ /* 0x000fe4000001ff00 */
[----:B------:R-:W-:Y:S02]  /*2a90*/  CS2R R12, SRZ ;  /* 0x00000000000c7805 */ /* 0x000fe4000001ff00 */
[----:B------:R-:W-:Y:S02]  /*2aa0*/  CS2R R6, SRZ ;  /* 0x0000000000067805 */ /* 0x000fe4000001ff00 */
[----:B------:R-:W-:Y:S01]  /*2ab0*/  CS2R R4, SRZ ;  /* 0x0000000000047805 */ /* 0x000fe2000001ff00 */
[----:B------:R-:W-:Y:S06]  /*2ac0*/  BRA.U !UP0, `(.L_x_3) ;  /* 0x0000001508c47547 */ /* 0x000fec000b800000 */
[----:B------:R-:W-:Y:S01]  /*2ad0*/  UPRMT UR4, UR4, 0x8880, URZ ;  /* 0x0000888004047896 */ /* 0x000fe200080000ff */
[----:B------:R-:W-:Y:S01]  /*2ae0*/  IMAD.U32 R3, RZ, RZ, UR31 ;  /* 0x0000001fff037e24 */ /* 0x000fe2000f8e00ff */
[----:B------:R-:W-:Y:S01]  /*2af0*/  ULEA UR5, UR28, UR26, 0x5 ;  /* 0x0000001a1c057291 */ /* 0x000fe2000f8e28ff */
[----:B------:R-:W-:Y:S01]  /*2b00*/  IMAD.U32 R0, RZ, RZ, UR29 ;  /* 0x0000001dff007e24 */ /* 0x000fe2000f8e00ff */
[----:B------:R-:W-:Y:S01]  /*2b10*/  ULEA UR6, UR28, UR4, 0x5 ;  /* 0x000000041c067291 */ /* 0x000fe2000f8e28ff */
[----:B------:R-:W-:Y:S01]  /*2b20*/  IMAD R86, R3, 0x40, R86 ;  /* 0x0000004003567824 */ /* 0x000fe200078e0256 */
[----:B------:R-:W-:Y:S01]  /*2b30*/  UIADD3 UR25, UPT, UPT, UR25, -0x2, URZ ;  /* 0xfffffffe19197890 */ /* 0x000fe2000fffe0ff */
[----:B------:R-:W-:Y:S01]  /*2b40*/  LOP3.LUT R2, R100, 0x40, RZ, 0x3c, !PT ;  /* 0x0000004064027812 */ /* 0x000fe200078e3cff */
[----:B------:R-:W-:Y:S01]  /*2b50*/  USHF.L.U32 UR6, UR6, 0x5, URZ ;  /* 0x0000000506067899 */ /* 0x000fe200080006ff */
[----:B------:R-:W-:Y:S01]  /*2b60*/  IADD3 R0, PT, PT, R101, 0x6000, R0 ;  /* 0x0000600065007810 */ /* 0x000fe20007ffe000 */
[----:B------:R-:W-:Y:S01]  /*2b70*/  USHF.L.U32 UR5, UR5, 0x8, URZ ;  /* 0x0000000805057899 */ /* 0x000fe200080006ff */
[C---:B------:R-:W-:Y:S01]  /*2b80*/  VIADD R85, R86.reuse, 0x30 ;  /* 0x0000003056557836 */ /* 0x040fe20000000000 */
[----:B------:R-:W-:Y:S01]  /*2b90*/  ULEA UR6, UR6, UR29, 0x3 ;  /* 0x0000001d06067291 */ /* 0x000fe2000f8e18ff */
[C---:B------:R-:W-:Y:S01]  /*2ba0*/  VIADD R84, R86.reuse, 0x20 ;  /* 0x0000002056547836 */ /* 0x040fe20000000000 */
[----:B------:R-:W-:Y:S01]  /*2bb0*/  UIADD3 UR4, UPT, UPT, UR29, 0x6000, URZ ;  /* 0x000060001d047890 */ /* 0x000fe2000fffe0ff */
[C---:B------:R-:W-:Y:S01]  /*2bc0*/  VIADD R3, R86.reuse, 0x10 ;  /* 0x0000001056037836 */ /* 0x040fe20000000000 */
[----:B------:R-:W-:Y:S01]  /*2bd0*/  ISETP.NE.AND P0, PT, RZ, UR25, PT ;  /* 0x00000019ff007c0c */ /* 0x000fe2000bf05270 */
[----:B------:R-:W-:Y:S01]  /*2be0*/  VIADD R116, R86, UR33 ;  /* 0x0000002156747c36 */ /* 0x000fe20008000000 */
[----:B------:R-:W-:Y:S01]  /*2bf0*/  CS2R R54, SRZ ;  /* 0x0000000000367805 */ /* 0x000fe2000001ff00 */
[----:B------:R-:W1:Y:S01]  /*2c00*/  LDS.128 R76, [R0+UR5+0x80] ;  /* 0x00008005004c7984 */ /* 0x000e620008000c00 */
[----:B------:R-:W-:Y:S01]  /*2c10*/  SEL R120, R120, RZ, P0 ;  /* 0x000000ff78787207 */ /* 0x000fe20000000000 */
[C---:B------:R-:W-:Y:S01]  /*2c20*/  VIADD R115, R116.reuse, 0x10 ;  /* 0x0000001074737836 */ /* 0x040fe20000000000 */
[----:B------:R-:W-:Y:S01]  /*2c30*/  SEL R119, R119, RZ, P0 ;  /* 0x000000ff77777207 */ /* 0x000fe20000000000 */
[----:B------:R-:W2:Y:S01]  /*2c40*/  LDS.128 R80, [R100+UR6+0x80] ;  /* 0x0000800664507984 */ /* 0x000ea20008000c00 */
[----:B------:R-:W-:Y:S01]  /*2c50*/  LEA R117, R117, UR4, 0x3 ;  /* 0x0000000475757c11 */ /* 0x000fe2000f8e18ff */
[----:B------:R-:W-:Y:S01]  /*2c60*/  VIADD R114, R116, 0x20 ;  /* 0x0000002074727836 */ /* 0x000fe20000000000 */
[----:B------:R-:W-:Y:S01]  /*2c70*/  ISETP.GE.AND P3, PT, R86, UR17, PT ;  /* 0x0000001156007c0c */ /* 0x000fe2000bf66270 */
[----:B------:R-:W3:Y:S01]  /*2c80*/  LDS.128 R68, [R100+UR6] ;  /* 0x0000000664447984 */ /* 0x000ee20008000c00 */
[----:B------:R-:W-:Y:S01]  /*2c90*/  VIADD R113, R116, 0x30 ;  /* 0x0000003074717836 */ /* 0x000fe20000000000 */
[----:B------:R-:W-:Y:S01]  /*2ca0*/  ISETP.GE.AND P6, PT, R85, UR17, PT ;  /* 0x0000001155007c0c */ /* 0x000fe2000bfc6270 */
[----:B------:R-:W-:Y:S01]  /*2cb0*/  UIADD3 UR24, UPT, UPT, UR29, 0x4000, URZ ;  /* 0x000040001d187890 */ /* 0x000fe2000fffe0ff */
[----:B------:R4:W1:Y:S01]  /*2cc0*/  LDS.128 R72, [R0+UR5] ;  /* 0x0000000500487984 */ /* 0x0008620008000c00 */
[----:B------:R-:W-:Y:S01]  /*2cd0*/  ISETP.GE.AND P5, PT, R84, UR17, PT ;  /* 0x0000001154007c0c */ /* 0x000fe2000bfa6270 */
[----:B------:R-:W-:Y:S01]  /*2ce0*/  UMOV UR23, URZ ;  /* 0x000000ff00177c82 */ /* 0x000fe20008000000 */
[----:B------:R-:W-:Y:S01]  /*2cf0*/  ISETP.GE.AND P4, PT, R3, UR17, PT ;  /* 0x0000001103007c0c */ /* 0x000fe2000bf86270 */
[----:B------:R-:W-:Y:S01]  /*2d00*/  UMOV UR22, 0x2 ;  /* 0x0000000200167882 */ /* 0x000fe20000000000 */
[----:B------:R-:W-:Y:S01]  /*2d10*/  UMOV UR21, 0x4000 ;  /* 0x0000400000157882 */ /* 0x000fe20000000000 */
[----:B------:R-:W-:Y:S01]  /*2d20*/  UMOV UR7, 0xffffc000 ;  /* 0xffffc00000077882 */ /* 0x000fe20000000000 */
[----:B----4-:R-:W-:-:S09]  /*2d30*/  IMAD.U32 R0, RZ, RZ, UR4 ;  /* 0x00000004ff007e24 */ /* 0x010fd2000f8e00ff */
.L_x_4:
[----:B------:R-:W-:-:S04]  /*2d40*/  DEPBAR.LE SB5, 0xc ;  /* 0x0000d3000000791a */ /* 0x000fc80000000000 */
[C---:B-1-3--:R-:W5:Y:S01]  /*2d50*/  DMMA.8x8x4 R4, R68.reuse, R72, R4 ;  /* 0x000000484404723f */ /* 0x04af620000000004 */
[----:B------:R-:W-:Y:S01]  /*2d60*/  LDS.128 R92, [R100+UR6+0x800] ;  /* 0x00080006645c7984 */ /* 0x000fe20008000c00 */
[----:B------:R-:W-:Y:S02]  /*2d70*/  UIADD3 UR23, UPT, UPT, UR23, 0x1, URZ ;  /* 0x0000000117177890 */ /* 0x000fe4000fffe0ff */
[----:B------:R-:W-:Y:S01]  /*2d80*/  IADD3 R3, PT, PT, R0, UR5, R101 ;  /* 0x0000000500037c10 */ /* 0x000fe2000fffe065 */
[----:B------:R-:W-:Y:S01]  /*2d90*/  IMAD.MOV.U32 R127, RZ, RZ, R125 ;  /* 0x000000ffff7f7224 */ /* 0x000fe200078e007d */
[----:B------:R-:W-:Y:S01]  /*2da0*/  IADD3 R132, P0, PT, R124, UR14, RZ ;  /* 0x0000000e7c847c10 */ /* 0x000fe2000ff1e0ff */
[----:B------:R-:W-:Y:S01]  /*2db0*/  VIADD R118, R100, UR6 ;  /* 0x0000000664767c36 */ /* 0x000fe20008000000 */
[----:B------:R-:W-:Y:S01]  /*2dc0*/  UISETP.NE.AND UP0, UPT, UR23, 0x3, UPT ;  /* 0x000000031700788c */ /* 0x000fe2000bf05270 */
[----:B--2---:R-:W2:Y:S01]  /*2dd0*/  LDS.128 R84, [R3+0x800] ;  /* 0x0008000003547984 */ /* 0x004ea20000000c00 */
[----:B------:R-:W-:Y:S01]  /*2de0*/  IMAD.MOV.U32 R125, RZ, RZ, R123 ;  /* 0x000000ffff7d7224 */ /* 0x000fe200078e007b */
[----:B------:R-:W-:Y:S01]  /*2df0*/  IADD3.X R133, PT, PT, R123, UR15, RZ, P0, !PT ;  /* 0x0000000f7b857c10 */ /* 0x000fe200087fe4ff */
[----:B------:R-:W-:Y:S01]  /*2e00*/  VIADD R129, R112, UR24 ;  /* 0x0000001870817c36 */ /* 0x000fe20008000000 */
[----:B------:R-:W-:Y:S01]  /*2e10*/  USEL UR33, UR7, 0x2000, !UP0 ;  /* 0x0000200007217887 */ /* 0x000fe2000c000000 */
[----:B------:R-:W-:Y:S01]  /*2e20*/  VIADD R123, R117, UR21 ;  /* 0x00000015757b7c36 */ /* 0x000fe20008000000 */
[----:B------:R-:W-:Y:S01]  /*2e30*/  ISETP.NE.AND P1, PT, R102, RZ, PT ;  /* 0x000000ff6600720c */ /* 0x000fe20003f25270 */
[C---:B------:R-:W5:Y:S01]  /*2e40*/  DMMA.8x8x4 R8, R68.reuse, R74, R8 ;  /* 0x0000004a4408723f */ /* 0x040f620000000008 */
[----:B------:R-:W2:Y:S01]  /*2e50*/  LDS.128 R88, [R3+0x880] ;  /* 0x0008800003587984 */ /* 0x000ea20000000c00 */
[----:B------:R-:W-:Y:S02]  /*2e60*/  USEL UR23, UR23, URZ, UP0 ;  /* 0x000000ff17177287 */ /* 0x000fe40008000000 */
[----:B------:R-:W-:Y:S01]  /*2e70*/  IMAD.SHL.U32 R128, R119, 0x8, RZ ;  /* 0x0000000877807824 */ /* 0x000fe200078e00ff */
[----:B------:R-:W-:Y:S01]  /*2e80*/  UISETP.GT.AND UP0, UPT, UR25, -0x1, UPT ;  /* 0xffffffff1900788c */ /* 0x000fe2000bf04270 */
[----:B------:R-:W-:Y:S01]  /*2e90*/  VIADD R121, R121, 0x10 ;  /* 0x0000001079797836 */ /* 0x000fe20000000000 */
[----:B------:R-:W-:Y:S02]  /*2ea0*/  UIADD3 UR4, UPT, UPT, UR25, -0x1, URZ ;  /* 0xffffffff19047890 */ /* 0x000fe4000fffe0ff */
[----:B------:R-:W1:Y:S01]  /*2eb0*/  LDS.128 R96, [R100+UR6+0x880] ;  /* 0x0008800664607984 */ /* 0x000e620008000c00 */
[----:B------:R-:W-:Y:S01]  /*2ec0*/  LOP3.LUT P0, RZ, R128, 0x8, RZ, 0xc0, !PT ;  /* 0x0000000880ff7812 */ /* 0x000fe2000780c0ff */
[----:B------:R-:W-:Y:S01]  /*2ed0*/  IMAD.SHL.U32 R128, R119, 0x4, RZ ;  /* 0x0000000477807824 */ /* 0x000fe200078e00ff */
[----:B------:R-:W-:Y:S02]  /*2ee0*/  UIADD3 UR22, UPT, UPT, UR22, 0x1, URZ ;  /* 0x0000000116167890 */ /* 0x000fe4000fffe0ff */
[----:B------:R-:W-:Y:S02]  /*2ef0*/  UIADD3 UR5, UPT, UPT, UR33, UR5, URZ ;  /* 0x0000000521057290 */ /* 0x000fe4000fffe0ff */
[C---:B------:R-:W5:Y:S01]  /*2f00*/  DMMA.8x8x4 R12, R68.reuse, R76, R12 ;  /* 0x0000004c440c723f */ /* 0x040f62000000000c */
[----:B------:R-:W-:Y:S01]  /*2f10*/  UISETP.NE.AND UP1, UPT, UR22, 0x3, UPT ;  /* 0x000000031600788c */ /* 0x000fe2000bf25270 */
[----:B------:R-:W-:Y:S03]  /*2f20*/  UMOV UR25, UR4 ;  /* 0x0000000400197c82 */ /* 0x000fe60008000000 */
[----:B------:R-:W-:Y:S02]  /*2f30*/  USEL UR36, UR7, 0x2000, !UP1 ;  /* 0x0000200007247887 */ /* 0x000fe4000c800000 */
[----:B------:R-:W-:Y:S01]  /*2f40*/  @!PT LDS RZ, [RZ] ;  /* 0x00000000fffff984 */ /* 0x000fe20000000800 */
[----:B------:R-:W-:Y:S01]  /*2f50*/  @!PT LDS RZ, [RZ] ;  /* 0x00000000fffff984 */ /* 0x000fe20000000800 */
[----:B------:R-:W-:Y:S01]  /*2f60*/  @!PT LDS RZ, [RZ] ;  /* 0x00000000fffff984 */ /* 0x000fe20000000800 */
[----:B------:R3:W-:Y:S01]  /*2f70*/  LDGSTS.E.LTC128B.64 [R129], desc[UR34][R124.64], P0 ;  /* 0x000000007c817fae */ /* 0x0007e200081a1622 */
[----:B------:R-:W-:Y:S01]  /*2f80*/  IADD3 R130, P0, PT, R132, UR14, RZ ;  /* 0x0000000e84827c10 */ /* 0x000fe2000ff1e0ff */
[----:B------:R-:W-:Y:S02]  /*2f90*/  USEL UR22, UR22, URZ, UP1 ;  /* 0x000000ff16167287 */ /* 0x000fe40008800000 */
[----:B------:R-:W-:Y:S01]  /*2fa0*/  UIADD3 UR21, UPT, UPT, UR36, UR21, URZ ;  /* 0x0000001524157290 */ /* 0x000fe2000fffe0ff */
[----:B------:R-:W-:Y:S02]  /*2fb0*/  IADD3.X R131, PT, PT, R133, UR15, RZ, P0, !PT ;  /* 0x0000000f85837c10 */ /* 0x000fe400087fe4ff */
[----:B------:R-:W-:Y:S01]  /*2fc0*/  LOP3.LUT P0, RZ, R128, 0x8, RZ, 0xc0, !PT ;  /* 0x0000000880ff7812 */ /* 0x000fe2000780c0ff */
[----:B------:R-:W-:Y:S01]  /*2fd0*/  IMAD.SHL.U32 R128, R120, 0x8, RZ ;  /* 0x0000000878807824 */ /* 0x000fe200078e00ff */
[-C--:B------:R-:W5:Y:S11]  /*2fe0*/  DMMA.8x8x4 R16, R68, R78.reuse, R16 ;  /* 0x0000004e4410723f */ /* 0x080f760000000010 */
[----:B------:R4:W-:Y:S01]  /*2ff0*/  LDGSTS.E.LTC128B.64 [R129+0x200], desc[UR34][R132.64], P0 ;  /* 0x0020000084817fae */ /* 0x0009e200081a1622 */
[----:B------:R-:W-:Y:S04]  /*3000*/  DEPBAR.LE SB5, 0xc ;  /* 0x0000d3000000791a */ /* 0x000fe80000000000 */
[C---:B------:R-:W5:Y:S04]  /*3010*/  DMMA.8x8x4 R20, R70.reuse, R78, R20 ;  /* 0x0000004e4614723f */ /* 0x040f680000000014 */
[----:B------:R-:W-:Y:S01]  /*3020*/  LOP3.LUT P0, RZ, R128, 0x8, RZ, 0xc0, !PT ;  /* 0x0000000880ff7812 */ /* 0x000fe2000780c0ff */
[----:B------:R-:W-:Y:S02]  /*3030*/  IMAD.SHL.U32 R128, R120, 0x4, RZ ;  /* 0x0000000478807824 */ /* 0x000fe400078e00ff */
[----:B---3--:R-:W-:Y:S01]  /*3040*/  IMAD.SHL.U32 R124, R119, 0x2, RZ ;  /* 0x00000002777c7824 */ /* 0x008fe200078e00ff */
[----:B------:R-:W-:Y:S08]  /*3050*/  SHF.R.U32.HI R125, RZ, 0x5, R119 ;  /* 0x00000005ff7d7819 */ /* 0x000ff00000011677 */
[C---:B------:R-:W5:Y:S01]  /*3060*/  DMMA.8x8x4 R24, R70.reuse, R76, R24 ;  /* 0x0000004c4618723f */ /* 0x040f620000000018 */
[----:B------:R-:W-:Y:S02]  /*3070*/  LDGSTS.E.LTC128B.64 [R123], desc[UR34][R126.64], P0 ;  /* 0x000000007e7b7fae */ /* 0x000fe400081a1622 */
[----:B------:R-:W-:Y:S11]  /*3080*/  LOP3.LUT P0, RZ, R128, 0x8, RZ, 0xc0, !PT ;  /* 0x0000000880ff7812 */ /* 0x000ff6000780c0ff */
[----:B------:R-:W-:Y:S02]  /*3090*/  @!UPT UIADD3 URZ, UPT, UPT, URZ, URZ, URZ ;  /* 0x000000fffffff290 */ /* 0x000fe4000fffe0ff */
[C---:B------:R-:W5:Y:S01]  /*30a0*/  DMMA.8x8x4 R28, R70.reuse, R74, R28 ;  /* 0x0000004a461c723f */ /* 0x040f62000000001c */
[----:B------:R-:W-:Y:S03]  /*30b0*/  LDGSTS.E.LTC128B.64 [R123+0x80], desc[UR34][R126.64+0x80], P0 ;  /* 0x000800807e7b7fae */ /* 0x000fe600081a1622 */
[----:B------:R-:W-:Y:S04]  /*30c0*/  IADD3 R136, P0, PT, R130, UR14, RZ ;  /* 0x0000000e82887c10 */ /* 0x000fe8000ff1e0ff */
[----:B------:R-:W-:Y:S02]  /*30d0*/  IADD3.X R137, PT, PT, R131, UR15, RZ, P0, !PT ;  /* 0x0000000f83897c10 */ /* 0x000fe400087fe4ff */
[----:B------:R-:W-:Y:S04]  /*30e0*/  IADD3 R134, P0, PT, R126, UR12, RZ ;  /* 0x0000000c7e867c10 */ /* 0x000fe8000ff1e0ff */
[----:B------:R-:W-:Y:S02]  /*30f0*/  IADD3.X R135, PT, PT, R127, UR13, RZ, P0, !PT ;  /* 0x0000000d7f877c10 */ /* 0x000fe400087fe4ff */
[-C--:B----4-:R4:W5:Y:S02]  /*3100*/  DMMA.8x8x4 R32, R70, R72.reuse, R32 ;  /* 0x000000484620723f */ /* 0x0909640000000020 */
[----:B----4-:R-:W-:Y:S01]  /*3110*/  LDS.128 R68, [R2+UR6+0x1000] ;  /* 0x0010000602447984 */ /* 0x010fe20008000c00 */
[----:B------:R-:W-:Y:S01]  /*3120*/  LOP3.LUT P0, RZ, R124, 0x8, RZ, 0xc0, !PT ;  /* 0x000000087cff7812 */ /* 0x000fe2000780c0ff */
[----:B------:R-:W-:Y:S01]  /*3130*/  IMAD.SHL.U32 R124, R120, 0x2, RZ ;  /* 0x00000002787c7824 */ /* 0x000fe200078e00ff */
[----:B------:R-:W-:Y:S11]  /*3140*/  DEPBAR.LE SB5, 0xc ;  /* 0x0000d3000000791a */ /* 0x000ff60000000000 */
[C---:B------:R-:W5:Y:S11]  /*3150*/  DMMA.8x8x4 R36, R80.reuse, R72, R36 ;  /* 0x000000485024723f */ /* 0x040f760000000024 */
[----:B------:R-:W-:Y:S05]  /*3160*/  @!UPT UIADD3 URZ, UPT, UPT, URZ, URZ, URZ ;  /* 0x000000fffffff290 */ /* 0x000fea000fffe0ff */
[C---:B------:R-:W5:Y:S11]  /*3170*/  DMMA.8x8x4 R40, R80.reuse, R74, R40 ;  /* 0x0000004a5028723f */ /* 0x040f760000000028 */
[----:B------:R-:W-:Y:S05]  /*3180*/  @!UPT UIADD3 URZ, UPT, UPT, URZ, URZ, URZ ;  /* 0x000000fffffff290 */ /* 0x000fea000fffe0ff */
[C---:B------:R-:W5:Y:S11]  /*3190*/  DMMA.8x8x4 R44, R80.reuse, R76, R44 ;  /* 0x0000004c502c723f */ /* 0x040f76000000002c */
[----:B------:R-:W-:Y:S05]  /*31a0*/  @!UPT UIADD3 URZ, UPT, UPT, URZ, URZ, URZ ;  /* 0x000000fffffff290 */ /* 0x000fea000fffe0ff */
[-C--:B------:R-:W5:Y:S01]  /*31b0*/  DMMA.8x8x4 R48, R80, R78.reuse, R48 ;  /* 0x0000004e5030723f */ /* 0x080f620000000030 */
[----:B------:R-:W-:Y:S11]  /*31c0*/  DEPBAR.LE SB5, 0xc ;  /* 0x0000d3000000791a */ /* 0x000ff60000000000 */
[----:B------:R-:W-:Y:S04]  /*31d0*/  @!UPT UIADD3 URZ, UPT, UPT, URZ, URZ, URZ ;  /* 0x000000fffffff290 */ /* 0x000fe8000fffe0ff */
[C---:B------:R-:W5:Y:S11]  /*31e0*/  DMMA.8x8x4 R52, R82.reuse, R78, R52 ;  /* 0x0000004e5234723f */ /* 0x040f760000000034 */
[----:B------:R-:W-:Y:S05]  /*31f0*/  @!UPT UIADD3 URZ, UPT, UPT, URZ, URZ, URZ ;  /* 0x000000fffffff290 */ /* 0x000fea000fffe0ff */
[C---:B------:R3:W5:Y:S02]  /*3200*/  DMMA.8x8x4 R56, R82.reuse, R76, R56 ;  /* 0x0000004c5238723f */ /* 0x0407640000000038 */
[----:B---3--:R-:W-:Y:S11]  /*3210*/  LDS.128 R76, [R3+0x1080] ;  /* 0x00108000034c7984 */ /* 0x008ff60000000c00 */
[----:B------:R-:W-:Y:S03]  /*3220*/  @!UPT UIADD3 URZ, UPT, UPT, URZ, URZ, URZ ;  /* 0x000000fffffff290 */ /* 0x000fe6000fffe0ff */
[C---:B------:R-:W5:Y:S11]  /*3230*/  DMMA.8x8x4 R60, R82.reuse, R74, R60 ;  /* 0x0000004a523c723f */ /* 0x040f76000000003c */
[----:B------:R-:W-:Y:S05]  /*3240*/  @!UPT UIADD3 URZ, UPT, UPT, URZ, URZ, URZ ;  /* 0x000000fffffff290 */ /* 0x000fea000fffe0ff */
[----:B------:R3:W5:Y:S02]  /*3250*/  DMMA.8x8x4 R64, R82, R72, R64 ;  /* 0x000000485240723f */ /* 0x0007640000000040 */
[----:B---3--:R-:W3:Y:S08]  /*3260*/  LDS.128 R72, [R3+0x1000] ;  /* 0x0010000003487984 */ /* 0x008ef00000000c00 */
[----:B------:R-:W4:Y:S01]  /*3270*/  LDS.128 R80, [R2+UR6+0x1080] ;  /* 0x0010800602507984 */ /* 0x000f220008000c00 */
[----:B------:R-:W-:-:S05]  /*3280*/  DEPBAR.LE SB5, 0xc ;  /* 0x0000d3000000791a */ /* 0x000fca0000000000 */
[C---:B--2---:R-:W5:Y:S02]  /*3290*/  DMMA.8x8x4 R4, R94.reuse, R84, R4 ;  /* 0x000000545e04723f */ /* 0x044f640000000004 */
[----:B------:R-:W-:Y:S01]  /*32a0*/  @!PT LDS RZ, [RZ] ;  /* 0x00000000fffff984 */ /* 0x000fe20000000800 */
[----:B------:R-:W-:Y:S01]  /*32b0*/  @!PT LDS RZ, [RZ] ;  /* 0x00000000fffff984 */ /* 0x000fe20000000800 */
[----:B------:R-:W-:Y:S01]  /*32c0*/  @!PT LDS RZ, [RZ] ;  /* 0x00000000fffff984 */ /* 0x000fe20000000800 */
[----:B------:R2:W-:Y:S02]  /*32d0*/  LDGSTS.E.LTC128B.64 [R129+0x400], desc[UR34][R130.64], P0 ;  /* 0x0040000082817fae */ /* 0x0005e400081a1622 */
[----:B------:R-:W-:Y:S04]  /*32e0*/  IADD3 R132, P0, PT, R136, UR14, RZ ;  /* 0x0000000e88847c10 */ /* 0x000fe8000ff1e0ff */
[----:B------:R-:W-:Y:S02]  /*32f0*/  IADD3.X R133, PT, PT, R137, UR15, RZ, P0, !PT ;  /* 0x0000000f89857c10 */ /* 0x000fe400087fe4ff */
[----:B------:R-:W-:Y:S06]  /*3300*/  LOP3.LUT P0, RZ, R119, 0x8, RZ, 0xc0, !PT ;  /* 0x0000000877ff7812 */ /* 0x000fec000780c0ff */
[C---:B------:R-:W5:Y:S07]  /*3310*/  DMMA.8x8x4 R8, R94.reuse, R86, R8 ;  /* 0x000000565e08723f */ /* 0x040f6e0000000008 */
[----:B------:R-:W-:Y:S01]  /*3320*/  LDGSTS.E.LTC128B.64 [R129+0x600], desc[UR34][R136.64], P0 ;  /* 0x0060000088817fae */ /* 0x000fe200081a1622 */
[----:B------:R-:W-:Y:S01]  /*3330*/  LOP3.LUT P0, RZ, R124, 0x8, RZ, 0xc0, !PT ;  /* 0x000000087cff7812 */ /* 0x000fe2000780c0ff */
[----:B------:R-:W-:Y:S01]  /*3340*/  VIADD R124, R103, UR24 ;  /* 0x00000018677c7c36 */ /* 0x000fe20008000000 */
[----:B------:R-:W-:Y:S06]  /*3350*/  UIADD3 UR24, UPT, UPT, UR36, UR24, URZ ;  /* 0x0000001824187290 */ /* 0x000fec000fffe0ff */
[C---:B------:R-:W5:Y:S05]  /*3360*/  DMMA.8x8x4 R12, R94.reuse, R88, R12 ;  /* 0x000000585e0c723f */ /* 0x040f6a000000000c */
[----:B------:R-:W-:Y:S01]  /*3370*/  LDGSTS.E.LTC128B.64 [R123+0x100], desc[UR34][R126.64+0x100], P0 ;  /* 0x001001007e7b7fae */ /* 0x000fe200081a1622 */
[----:B------:R-:W-:Y:S10]  /*3380*/  LOP3.LUT P0, RZ, R120, 0x8, RZ, 0xc0, !PT ;  /* 0x0000000878ff7812 */ /* 0x000ff4000780c0ff */
[-C--:B------:R-:W5:Y:S03]  /*3390*/  DMMA.8x8x4 R16, R94, R90.reuse, R16 ;  /* 0x0000005a5e10723f */ /* 0x080f660000000010 */
[----:B--2---:R2:W-:Y:S01]  /*33a0*/  LDGSTS.E.LTC128B.64 [R123+0x180], desc[UR34][R126.64+0x180], P0 ;  /* 0x001801807e7b7fae */ /* 0x0045e200081a1622 */
[----:B------:R-:W-:Y:S01]  /*33b0*/  IADD3 R130, P0, PT, R132, UR14, RZ ;  /* 0x0000000e84827c10 */ /* 0x000fe2000ff1e0ff */
[----:B------:R-:W-:Y:S11]  /*33c0*/  DEPBAR.LE SB5, 0xc ;  /* 0x0000d3000000791a */ /* 0x000ff60000000000 */
[C---:B------:R-:W5:Y:S04]  /*33d0*/  DMMA.8x8x4 R20, R92.reuse, R90, R20 ;  /* 0x0000005a5c14723f */ /* 0x040f680000000014 */
[----:B------:R-:W-:Y:S02]  /*33e0*/  IADD3.X R131, PT, PT, R133, UR15, RZ, P0, !PT ;  /* 0x0000000f85837c10 */ /* 0x000fe400087fe4ff */
[----:B------:R-:W-:Y:S02]  /*33f0*/  LOP3.LUT P0, RZ, R125, 0x8, RZ, 0xc0, !PT ;  /* 0x000000087dff7812 */ /* 0x000fe4000780c0ff */
[----:B------:R-:W-:Y:S08]  /*3400*/  SHF.R.U32.HI R125, RZ, 0x6, R119 ;  /* 0x00000006ff7d7819 */ /* 0x000ff00000011677 */
[C---:B------:R-:W5:Y:S04]  /*3410*/  DMMA.8x8x4 R24, R92.reuse, R88, R24 ;  /* 0x000000585c18723f */ /* 0x040f680000000018 */
[----:B--2---:R-:W-:Y:S05]  /*3420*/  VIADD R127, R122, 0x10 ;  /* 0x000000107a7f7836 */ /* 0x004fea0000000000 */
[C---:B------:R-:W-:Y:S02]  /*3430*/  ISETP.LT.AND P2, PT, R127.reuse, UR30, !P3 ;  /* 0x0000001e7f007c0c */ /* 0x040fe4000df41270 */
[----:B------:R-:W-:Y:S05]  /*3440*/  ISETP.GE.OR P1, PT, R127, R116, !P1 ;  /* 0x000000747f00720c */ /* 0x000fea0004f26670 */
[C---:B------:R-:W5:Y:S11]  /*3450*/  DMMA.8x8x4 R28, R92.reuse, R86, R28 ;  /* 0x000000565c1c723f */ /* 0x040f76000000001c */
[----:B------:R-:W-:Y:S05]  /*3460*/  @!UPT UIADD3 URZ, UPT, UPT, URZ, URZ, URZ ;  /* 0x000000fffffff290 */ /* 0x000fea000fffe0ff */
[-C--:B------:R2:W5:Y:S02]  /*3470*/  DMMA.8x8x4 R32, R92, R84.reuse, R32 ;  /* 0x000000545c20723f */ /* 0x0805640000000020 */
[----:B--2---:R-:W-:Y:S01]  /*3480*/  LDS.128 R92, [R2+UR6+0x1800] ;  /* 0x00180006025c7984 */ /* 0x004fe20008000c00 */
[----:B------:R-:W-:Y:S11]  /*3490*/  DEPBAR.LE SB5, 0xc ;  /* 0x0000d3000000791a */ /* 0x000ff60000000000 */
[----:B------:R-:W-:Y:S02]  /*34a0*/  @!UPT UIADD3 URZ, UPT, UPT, URZ, URZ, URZ ;  /* 0x000000fffffff290 */ /* 0x000fe4000fffe0ff */
[C---:B-1----:R-:W5:Y:S11]  /*34b0*/  DMMA.8x8x4 R36, R98.reuse, R84, R36 ;  /* 0x000000546224723f */ /* 0x042f760000000024 */
        /* <DEDUP_REMOVED lines=11> */
[----:B-1----:R-:W-:Y:S11]  /*3570*/  LDS.128 R88, [R3+0x1880] ;  /* 0x0018800003587984 */ /* 0x002ff60000000c00 */
[----:B------:R-:W-:Y:S03]  /*3580*/  @!UPT UIADD3 URZ, UPT, UPT, URZ, URZ, URZ ;  /* 0x000000fffffff290 */ /* 0x000fe6000fffe0ff */
[C---:B------:R-:W5:Y:S11]  /*3590*/  DMMA.8x8x4 R60, R96.reuse, R86, R60 ;  /* 0x00000056603c723f */ /* 0x040f76000000003c */
[----:B------:R-:W-:Y:S05]  /*35a0*/  @!UPT UIADD3 URZ, UPT, UPT, URZ, URZ, URZ ;  /* 0x000000fffffff290 */ /* 0x000fea000fffe0ff */
[----:B------:R1:W5:Y:S02]  /*35b0*/  DMMA.8x8x4 R64, R96, R84, R64 ;  /* 0x000000546040723f */ /* 0x0003640000000040 */
[----:B-1----:R-:W1:Y:S08]  /*35c0*/  LDS.128 R84, [R3+0x1800] ;  /* 0x0018000003547984 */ /* 0x002e700000000c00 */
[----:B------:R-:W2:Y:S01]  /*35d0*/  LDS.128 R96, [R2+UR6+0x1880] ;  /* 0x0018800602607984 */ /* 0x000ea20008000c00 */
[----:B------:R-:W-:Y:S01]  /*35e0*/  UIADD3 UR6, UPT, UPT, UR33, UR6, URZ ;  /* 0x0000000621067290 */ /* 0x000fe2000fffe0ff */
[----:B------:R-:W-:-:S04]  /*35f0*/  DEPBAR.LE SB5, 0xc ;  /* 0x0000d3000000791a */ /* 0x000fc80000000000 */
[C---:B---3--:R-:W5:Y:S02]  /*3600*/  DMMA.8x8x4 R4, R68.reuse, R72, R4 ;  /* 0x000000484404723f */ /* 0x048f640000000004 */
[----:B------:R-:W-:Y:S01]  /*3610*/  @!PT LDS RZ, [RZ] ;  /* 0x00000000fffff984 */ /* 0x000fe20000000800 */
[----:B------:R-:W-:Y:S01]  /*3620*/  @!PT LDS RZ, [RZ] ;  /* 0x00000000fffff984 */ /* 0x000fe20000000800 */
[----:B------:R-:W-:Y:S01]  /*3630*/  @!PT LDS RZ, [RZ] ;  /* 0x00000000fffff984 */ /* 0x000fe20000000800 */
[----:B------:R-:W-:Y:S02]  /*3640*/  LDGSTS.E.LTC128B.64 [R124], desc[UR34][R132.64], P0 ;  /* 0x00000000847c7fae */ /* 0x000fe400081a1622 */
[----:B------:R-:W-:Y:S04]  /*3650*/  IADD3 R128, P0, PT, R130, UR14, RZ ;  /* 0x0000000e82807c10 */ /* 0x000fe8000ff1e0ff */
[----:B------:R-:W-:Y:S02]  /*3660*/  IADD3.X R129, PT, PT, R131, UR15, RZ, P0, !PT ;  /* 0x0000000f83817c10 */ /* 0x000fe400087fe4ff */
[----:B------:R-:W-:Y:S06]  /*3670*/  LOP3.LUT P0, RZ, R125, 0x8, RZ, 0xc0, !PT ;  /* 0x000000087dff7812 */ /* 0x000fec000780c0ff */
[C---:B------:R-:W5:Y:S04]  /*3680*/  DMMA.8x8x4 R8, R68.reuse, R74, R8 ;  /* 0x0000004a4408723f */ /* 0x040f680000000008 */
[--C-:B------:R-:W-:Y:S03]  /*3690*/  SHF.R.U32.HI R125, RZ, 0x5, R120.reuse ;  /* 0x00000005ff7d7819 */ /* 0x100fe60000011678 */
[----:B------:R3:W-:Y:S01]  /*36a0*/  LDGSTS.E.LTC128B.64 [R124+0x200], desc[UR34][R130.64], P0 ;  /* 0x00200000827c7fae */ /* 0x0007e200081a1622 */
[----:B------:R-:W-:Y:S02]  /*36b0*/  LOP3.LUT P0, RZ, R125, 0x8, RZ, 0xc0, !PT ;  /* 0x000000087dff7812 */ /* 0x000fe4000780c0ff */
[--C-:B------:R-:W-:Y:S06]  /*36c0*/  SHF.R.U32.HI R125, RZ, 0x6, R120.reuse ;  /* 0x00000006ff7d7819 */ /* 0x100fec0000011678 */
[C---:B------:R-:W5:Y:S05]  /*36d0*/  DMMA.8x8x4 R12, R68.reuse, R76, R12 ;  /* 0x0000004c440c723f */ /* 0x040f6a000000000c */
[----:B------:R-:W-:Y:S01]  /*36e0*/  LDGSTS.E.LTC128B.64 [R123+0x1000], desc[UR34][R134.64], P0 ;  /* 0x01000000867b7fae */ /* 0x000fe200081a1622 */
[----:B------:R-:W-:Y:S02]  /*36f0*/  LOP3.LUT P0, RZ, R125, 0x8, RZ, 0xc0, !PT ;  /* 0x000000087dff7812 */ /* 0x000fe4000780c0ff */
[--C-:B------:R-:W-:Y:S02]  /*3700*/  SHF.R.U32.HI R125, RZ, 0x7, R119.reuse ;  /* 0x00000007ff7d7819 */ /* 0x100fe40000011677 */
[----:B------:R-:W-:Y:S06]  /*3710*/  SHF.R.U32.HI R119, RZ, 0x8, R119 ;  /* 0x00000008ff777819 */ /* 0x000fec0000011677 */
[-C--:B------:R-:W5:Y:S03]  /*3720*/  DMMA.8x8x4 R16, R68, R78.reuse, R16 ;  /* 0x0000004e4410723f */ /* 0x080f660000000010 */
[----:B------:R-:W-:Y:S01]  /*3730*/  LDGSTS.E.LTC128B.64 [R123+0x1080], desc[UR34][R134.64+0x80], P0 ;  /* 0x01080080867b7fae */ /* 0x000fe200081a1622 */
[----:B------:R-:W-:Y:S01]  /*3740*/  LOP3.LUT P0, RZ, R125, 0x8, RZ, 0xc0, !PT ;  /* 0x000000087dff7812 */ /* 0x000fe2000780c0ff */
[----:B------:R-:W-:Y:S11]  /*3750*/  DEPBAR.LE SB5, 0xc ;  /* 0x0000d3000000791a */ /* 0x000ff60000000000 */
[C---:B------:R-:W5:Y:S01]  /*3760*/  DMMA.8x8x4 R20, R70.reuse, R78, R20 ;  /* 0x0000004e4614723f */ /* 0x040f620000000014 */
[----:B---3--:R3:W-:Y:S03]  /*3770*/  LDGSTS.E.LTC128B.64 [R124+0x400], desc[UR34][R128.64], P0 ;  /* 0x00400000807c7fae */ /* 0x0087e600081a1622 */
[-C--:B------:R-:W-:Y:S04]  /*3780*/  ISETP.GE.AND P0, PT, R116, R127.reuse, PT ;  /* 0x0000007f7400720c */ /* 0x080fe80003f06270 */
[----:B------:R-:W-:Y:S08]  /*3790*/  SEL R125, RZ, 0x1, !P0 ;  /* 0x00000001ff7d7807 */ /* 0x000ff00004000000 */
[C---:B------:R-:W5:Y:S03]  /*37a0*/  DMMA.8x8x4 R24, R70.reuse, R76, R24 ;  /* 0x0000004c4618723f */ /* 0x040f660000000018 */
[----:B------:R-:W-:Y:S04]  /*37b0*/  LOP3.LUT P0, RZ, R102, 0xff, R125, 0xc8, !PT ;  /* 0x000000ff66ff7812 */ /* 0x000fe8000780c87d */
[----:B------:R-:W-:Y:S02]  /*37c0*/  PLOP3.LUT P2, PT, P0, P2, P1, 0x80, 0x0 ;  /* 0x000000000000781c */ /* 0x000fe40000745010 */
[----:B------:R-:W-:Y:S02]  /*37d0*/  IADD3 R144, P0, PT, R128, UR14, RZ ;  /* 0x0000000e80907c10 */ /* 0x000fe4000ff1e0ff */
[----:B------:R-:W-:Y:S02]  /*37e0*/  ISETP.GE.AND P1, PT, R121, UR30, PT ;  /* 0x0000001e79007c0c */ /* 0x000fe4000bf26270 */
[----:B------:R-:W-:Y:S02]  /*37f0*/  IADD3.X R145, PT, PT, R129, UR15, RZ, P0, !PT ;  /* 0x0000000f81917c10 */ /* 0x000fe400087fe4ff */
[----:B------:R-:W-:Y:S01]  /*3800*/  LOP3.LUT P0, RZ, R119, 0x8, RZ, 0xc0, !PT ;  /* 0x0000000877ff7812 */ /* 0x000fe2000780c0ff */
[C---:B------:R-:W5:Y:S01]  /*3810*/  DMMA.8x8x4 R28, R70.reuse, R74, R28 ;  /* 0x0000004a461c723f */ /* 0x040f62000000001c */
[----:B------:R-:W-:Y:S03]  /*3820*/  SEL R130, RZ, 0x1, !P2 ;  /* 0x00000001ff827807 */ /* 0x000fe60005000000 */
[--C-:B------:R-:W-:Y:S01]  /*3830*/  SHF.R.U32.HI R119, RZ, 0x7, R120.reuse ;  /* 0x00000007ff777819 */ /* 0x100fe20000011678 */
[----:B---3--:R-:W-:Y:S01]  /*3840*/  VIADD R129, R122, 0x18 ;  /* 0x000000187a817836 */ /* 0x008fe20000000000 */
[----:B------:R-:W-:Y:S02]  /*3850*/  SHF.R.U32.HI R120, RZ, 0x8, R120 ;  /* 0x00000008ff787819 */ /* 0x000fe40000011678 */
[----:B------:R-:W-:Y:S02]  /*3860*/  SEL R132, RZ, 0x200, P1 ;  /* 0x00000200ff847807 */ /* 0x000fe40000800000 */
[----:B------:R-:W-:Y:S02]  /*3870*/  ISETP.GE.AND P2, PT, R129, UR30, PT ;  /* 0x0000001e81007c0c */ /* 0x000fe4000bf46270 */
[----:B------:R-:W-:Y:S01]  /*3880*/  LDGSTS.E.LTC128B.64 [R124+0x600], desc[UR34][R144.64], P0 ;  /* 0x00600000907c7fae */ /* 0x000fe200081a1622 */
[----:B------:R-:W-:Y:S03]  /*3890*/  IADD3 R126, P0, PT, R134, UR8, RZ ;  /* 0x00000008867e7c10 */ /* 0x000fe6000ff1e0ff */
[-C--:B------:R3:W5:Y:S04]  /*38a0*/  DMMA.8x8x4 R32, R70, R72.reuse, R32 ;  /* 0x000000484620723f */ /* 0x0807680000000020 */
[----:B------:R-:W-:Y:S02]  /*38b0*/  IADD3.X R125, PT, PT, R135, UR9, RZ, P0, !PT ;  /* 0x00000009877d7c10 */ /* 0x000fe400087fe4ff */
[----:B------:R-:W-:Y:S01]  /*38c0*/  LOP3.LUT P0, RZ, R119, 0x8, RZ, 0xc0, !PT ;  /* 0x0000000877ff7812 */ /* 0x000fe2000780c0ff */
[----:B------:R-:W-:Y:S09]  /*38d0*/  DEPBAR.LE SB5, 0xc ;  /* 0x0000d3000000791a */ /* 0x000ff20000000000 */
[C---:B----4-:R-:W5:Y:S03]  /*38e0*/  DMMA.8x8x4 R36, R80.reuse, R72, R36 ;  /* 0x000000485024723f */ /* 0x050f660000000024 */
[----:B------:R-:W-:Y:S01]  /*38f0*/  LDGSTS.E.LTC128B.64 [R123+0x1100], desc[UR34][R134.64+0x100], P0 ;  /* 0x01100100867b7fae */ /* 0x000fe200081a1622 */
[----:B------:R-:W-:Y:S02]  /*3900*/  LOP3.LUT P0, RZ, R120, 0x8, RZ, 0xc0, !PT ;  /* 0x0000000878ff7812 */ /* 0x000fe4000780c0ff */
[----:B------:R-:W-:Y:S10]  /*3910*/  P2R R120, PR, RZ, 0x10 ;  /* 0x00000010ff787803 */ /* 0x000ff40000000000 */
[C---:B------:R-:W5:Y:S01]  /*3920*/  DMMA.8x8x4 R40, R80.reuse, R74, R40 ;  /* 0x0000004a5028723f */ /* 0x040f620000000028 */
[----:B---3--:R3:W-:Y:S02]  /*3930*/  LDGSTS.E.LTC128B.64 [R123+0x1180], desc[UR34][R134.64+0x180], P0 ;  /* 0x01180180867b7fae */ /* 0x0087e400081a1622 */
[-C--:B------:R-:W-:Y:S04]  /*3940*/  ISETP.GE.AND P0, PT, R115, R127.reuse, PT ;  /* 0x0000007f7300720c */ /* 0x080fe80003f06270 */
[----:B------:R-:W-:Y:S01]  /*3950*/  SEL R143, RZ, 0x1, !P0 ;  /* 0x00000001ff8f7807 */ /* 0x000fe20004000000 */
[----:B------:R-:W0:Y:S01]  /*3960*/  LDGDEPBAR ;  /* 0x00000000000079af */ /* 0x000e220000000000 */
[-C--:B------:R-:W-:Y:S07]  /*3970*/  ISETP.GE.AND P0, PT, R114, R127.reuse, PT ;  /* 0x0000007f7200720c */ /* 0x080fee0003f06270 */
[C---:B------:R-:W5:Y:S01]  /*3980*/  DMMA.8x8x4 R44, R80.reuse, R76, R44 ;  /* 0x0000004c502c723f */ /* 0x040f62000000002c */
[----:B------:R-:W-:Y:S02]  /*3990*/  SEL R141, RZ, 0x1, !P0 ;  /* 0x00000001ff8d7807 */ /* 0x000fe40004000000 */
[----:B------:R-:W-:Y:S04]  /*39a0*/  ISETP.GE.AND P0, PT, R113, R127, PT ;  /* 0x0000007f7100720c */ /* 0x000fe80003f06270 */
[----:B------:R-:W-:Y:S02]  /*39b0*/  SEL R133, RZ, 0x1, !P0 ;  /* 0x00000001ff857807 */ /* 0x000fe40004000000 */
[-C--:B------:R-:W-:Y:S04]  /*39c0*/  ISETP.GE.AND P0, PT, R116, R129.reuse, PT ;  /* 0x000000817400720c */ /* 0x080fe80003f06270 */
[----:B------:R-:W-:Y:S02]  /*39d0*/  SEL R131, RZ, 0x1, !P0 ;  /* 0x00000001ff837807 */ /* 0x000fe40004000000 */
[-C--:B------:R-:W-:Y:S01]  /*39e0*/  ISETP.GE.AND P0, PT, R115, R129.reuse, PT ;  /* 0x000000817300720c */ /* 0x080fe20003f06270 */
[-C--:B------:R-:W5:Y:S01]  /*39f0*/  DMMA.8x8x4 R48, R80, R78.reuse, R48 ;  /* 0x0000004e5030723f */ /* 0x080f620000000030 */
[----:B---3--:R-:W-:Y:S01]  /*3a00*/  SEL R134, RZ, 0x8, P1 ;  /* 0x00000008ff867807 */ /* 0x008fe20000800000 */
[----:B------:R-:W-:Y:S04]  /*3a10*/  DEPBAR.LE SB0, 0x1 ;  /* 0x000080400000791a */ /* 0x000fe80000000000 */
[----:B------:R-:W-:Y:S01]  /*3a20*/  SEL R139, RZ, 0x1, !P0 ;  /* 0x00000001ff8b7807 */ /* 0x000fe20004000000 */
[----:B------:R-:W-:Y:S09]  /*3a30*/  DEPBAR.LE SB5, 0xc ;  /* 0x0000d3000000791a */ /* 0x000ff20000000000 */
[C---:B------:R-:W5:Y:S01]  /*3a40*/  DMMA.8x8x4 R52, R82.reuse, R78, R52 ;  /* 0x0000004e5234723f */ /* 0x040f620000000034 */
[----:B------:R-:W-:Y:S03]  /*3a50*/  BAR.SYNC.DEFER_BLOCKING 0x0 ;  /* 0x0000000000007b1d */ /* 0x000fe60000010000 */
[-C--:B------:R-:W-:Y:S04]  /*3a60*/  ISETP.GE.AND P0, PT, R114, R129.reuse, PT ;  /* 0x000000817200720c */ /* 0x080fe80003f06270 */
[----:B------:R-:W-:Y:S02]  /*3a70*/  SEL R137, RZ, 0x1, !P0 ;  /* 0x00000001ff897807 */ /* 0x000fe40004000000 */
[----:B------:R-:W-:Y:S04]  /*3a80*/  ISETP.GE.AND P0, PT, R113, R129, PT ;  /* 0x000000817100720c */ /* 0x000fe80003f06270 */
[----:B------:R-:W-:Y:S02]  /*3a90*/  SEL R119, RZ, 0x1, !P0 ;  /* 0x00000001ff777807 */ /* 0x000fe40004000000 */
[C---:B------:R3:W5:Y:S03]  /*3aa0*/  DMMA.8x8x4 R56, R82.reuse, R76, R56 ;  /* 0x0000004c5238723f */ /* 0x0407660000000038 */
[----:B------:R-:W-:Y:S04]  /*3ab0*/  ISETP.LT.AND P0, PT, R111, UR16, !P1 ;  /* 0x000000106f007c0c */ /* 0x000fe8000cf01270 */
[----:B------:R-:W-:Y:S01]  /*3ac0*/  SEL R135, RZ, 0x1, !P0 ;  /* 0x00000001ff877807 */ /* 0x000fe20004000000 */
[----:B------:R1:W1:Y:S01]  /*3ad0*/  LDS.128 R68, [R118+UR33] ;  /* 0x0000002176447984 */ /* 0x0002620008000c00 */
[C---:B------:R-:W-:Y:S04]  /*3ae0*/  LOP3.LUT P0, RZ, R102.reuse, 0xff, R143, 0xc8, !PT ;  /* 0x000000ff66ff7812 */ /* 0x040fe8000780c88f */
[----:B------:R-:W-:Y:S03]  /*3af0*/  SEL R124, RZ, 0x2, !P0 ;  /* 0x00000002ff7c7807 */ /* 0x000fe60004000000 */
[C---:B------:R-:W5:Y:S01]  /*3b00*/  DMMA.8x8x4 R60, R82.reuse, R74, R60 ;  /* 0x0000004a523c723f */ /* 0x040f62000000003c */
[----:B---3--:R3:W2:Y:S02]  /*3b10*/  LDS.128 R76, [R3+UR33+0x80] ;  /* 0x00008021034c7984 */ /* 0x0086a40008000c00 */
[C---:B------:R-:W-:Y:S04]  /*3b20*/  LOP3.LUT P0, RZ, R102.reuse, 0xff, R141, 0xc8, !PT ;  /* 0x000000ff66ff7812 */ /* 0x040fe8000780c88d */
[----:B------:R-:W-:Y:S02]  /*3b30*/  SEL R123, RZ, 0x4, !P0 ;  /* 0x00000004ff7b7807 */ /* 0x000fe40004000000 */
[C---:B------:R-:W-:Y:S02]  /*3b40*/  LOP3.LUT P0, RZ, R102.reuse, 0xff, R133, 0xc8, !PT ;  /* 0x000000ff66ff7812 */ /* 0x040fe4000780c885 */
[----:B------:R-:W-:Y:S02]  /*3b50*/  SEL R133, RZ, 0x100, P1 ;  /* 0x00000100ff857807 */ /* 0x000fe40000800000 */
[----:B------:R-:W-:Y:S02]  /*3b60*/  SEL R128, RZ, 0x8, !P0 ;  /* 0x00000008ff807807 */ /* 0x000fe40004000000 */
[C---:B------:R-:W-:Y:S01]  /*3b70*/  LOP3.LUT P0, RZ, R102.reuse, 0xff, R131, 0xc8, !PT ;  /* 0x000000ff66ff7812 */ /* 0x040fe2000780c883 */
[----:B------:R4:W5:Y:S01]  /*3b80*/  DMMA.8x8x4 R64, R82, R72, R64 ;  /* 0x000000485240723f */ /* 0x0009620000000040 */
[----:B------:R-:W-:Y:S01]  /*3b90*/  SEL R131, RZ, 0x400, P1 ;  /* 0x00000400ff837807 */ /* 0x000fe20000800000 */
[----:B----4-:R3:W2:Y:S02]  /*3ba0*/  LDS.128 R80, [R118+UR33+0x80] ;  /* 0x0000802176507984 */ /* 0x0106a40008000c00 */
[----:B------:R-:W-:Y:S02]  /*3bb0*/  SEL R122, RZ, 0x100, !P0 ;  /* 0x00000100ff7a7807 */ /* 0x000fe40004000000 */
[----:B------:R-:W-:Y:S04]  /*3bc0*/  ISETP.NE.AND P0, PT, R102, RZ, PT ;  /* 0x000000ff6600720c */ /* 0x000fe80003f05270 */
[----:B------:R3:W2:Y:S01]  /*3bd0*/  LDS.128 R72, [R3+UR33] ;  /* 0x0000002103487984 */ /* 0x0006a20008000c00 */
[----:B------:R-:W-:Y:S01]  /*3be0*/  ISETP.GE.OR P0, PT, R127, R115, !P0 ;  /* 0x000000737f00720c */ /* 0x000fe20004706670 */
[----:B------:R-:W-:-:S04]  /*3bf0*/  DEPBAR.LE SB5, 0xc ;  /* 0x0000d3000000791a */ /* 0x000fc80000000000 */
[C---:B-1----:R3:W5:Y:S04]  /*3c00*/  DMMA.8x8x4 R4, R94.reuse, R84, R4 ;  /* 0x000000545e04723f */ /* 0x0427680000000004 */
[----:B------:R-:W-:Y:S02]  /*3c10*/  SEL R124, R124, RZ, P0 ;  /* 0x000000ff7c7c7207 */ /* 0x000fe40000000000 */
[----:B------:R-:W-:Y:S02]  /*3c20*/  ISETP.NE.AND P0, PT, R102, RZ, PT ;  /* 0x000000ff6600720c */ /* 0x000fe40003f05270 */
[----:B------:R-:W-:Y:S02]  /*3c30*/  SEL R124, R124, RZ, !P4 ;  /* 0x000000ff7c7c7207 */ /* 0x000fe40006000000 */
[----:B------:R-:W-:Y:S02]  /*3c40*/  ISETP.GE.OR P0, PT, R127, R114, !P0 ;  /* 0x000000727f00720c */ /* 0x000fe40004706670 */
[----:B------:R-:W-:Y:S02]  /*3c50*/  ISETP.GE.AND P4, PT, R110, UR16, PT ;  /* 0x000000106e007c0c */ /* 0x000fe4000bf86270 */
[----:B------:R-:W-:Y:S02]  /*3c60*/  SEL R123, R123, RZ, P0 ;  /* 0x000000ff7b7b7207 */ /* 0x000fe40000000000 */
[C---:B------:R3:W5:Y:S03]  /*3c70*/  DMMA.8x8x4 R8, R94.reuse, R86, R8 ;  /* 0x000000565e08723f */ /* 0x0407660000000008 */
[----:B------:R-:W-:Y:S02]  /*3c80*/  ISETP.NE.AND P0, PT, R102, RZ, PT ;  /* 0x000000ff6600720c */ /* 0x000fe40003f05270 */
[----:B------:R-:W-:Y:S02]  /*3c90*/  SEL R123, R123, RZ, !P5 ;  /* 0x000000ff7b7b7207 */ /* 0x000fe40006800000 */
[----:B------:R-:W-:Y:S04]  /*3ca0*/  ISETP.GE.OR P0, PT, R127, R113, !P0 ;  /* 0x000000717f00720c */ /* 0x000fe80004706670 */
[----:B------:R-:W-:Y:S02]  /*3cb0*/  SEL R128, R128, RZ, P0 ;  /* 0x000000ff80807207 */ /* 0x000fe40000000000 */
[----:B------:R-:W-:Y:S02]  /*3cc0*/  ISETP.NE.AND P0, PT, R102, RZ, PT ;  /* 0x000000ff6600720c */ /* 0x000fe40003f05270 */
[----:B------:R-:W-:Y:S01]  /*3cd0*/  SEL R128, R128, RZ, !P6 ;  /* 0x000000ff80807207 */ /* 0x000fe20007000000 */
[C---:B------:R3:W5:Y:S03]  /*3ce0*/  DMMA.8x8x4 R12, R94.reuse, R88, R12 ;  /* 0x000000585e0c723f */ /* 0x040766000000000c */
[----:B------:R-:W-:Y:S04]  /*3cf0*/  ISETP.GE.OR P0, PT, R129, R116, !P0 ;  /* 0x000000748100720c */ /* 0x000fe80004706670 */
[----:B------:R-:W-:Y:S02]  /*3d00*/  SEL R122, R122, RZ, P0 ;  /* 0x000000ff7a7a7207 */ /* 0x000fe40000000000 */
[----:B------:R-:W-:Y:S02]  /*3d10*/  ISETP.GE.AND P0, PT, R127, UR30, PT ;  /* 0x0000001e7f007c0c */ /* 0x000fe4000bf06270 */
[----:B------:R-:W-:Y:S02]  /*3d20*/  SEL R122, R122, RZ, !P3 ;  /* 0x000000ff7a7a7207 */ /* 0x000fe40005800000 */
[----:B------:R-:W-:Y:S02]  /*3d30*/  SEL R124, R124, RZ, !P0 ;  /* 0x000000ff7c7c7207 */ /* 0x000fe40004000000 */
[----:B------:R-:W-:Y:S01]  /*3d40*/  SEL R123, R123, RZ, !P0 ;  /* 0x000000ff7b7b7207 */ /* 0x000fe20004000000 */
[-C--:B------:R3:W5:Y:S04]  /*3d50*/  DMMA.8x8x4 R16, R94, R90.reuse, R16 ;  /* 0x0000005a5e10723f */ /* 0x0807680000000010 */
[----:B------:R-:W-:Y:S02]  /*3d60*/  SEL R128, R128, RZ, !P0 ;  /* 0x000000ff80807207 */ /* 0x000fe40004000000 */
[----:B------:R-:W-:Y:S02]  /*3d70*/  IADD3 R123, PT, PT, R123, R124, R130 ;  /* 0x0000007c7b7b7210 */ /* 0x000fe40007ffe082 */
[----:B------:R-:W-:Y:S02]  /*3d80*/  SEL R122, R122, RZ, !P2 ;  /* 0x000000ff7a7a7207 */ /* 0x000fe40005000000 */
[----:B------:R-:W-:Y:S01]  /*3d90*/  ISETP.GE.AND P0, PT, R109, UR16, PT ;  /* 0x000000106d007c0c */ /* 0x000fe2000bf06270 */
[----:B------:R-:W-:Y:S05]  /*3da0*/  DEPBAR.LE SB5, 0xc ;  /* 0x0000d3000000791a */ /* 0x000fea0000000000 */
[C---:B------:R3:W5:Y:S01]  /*3db0*/  DMMA.8x8x4 R20, R92.reuse, R90, R20 ;  /* 0x0000005a5c14723f */ /* 0x0407620000000014 */
[----:B------:R-:W-:Y:S03]  /*3dc0*/  SEL R124, RZ, 0x2, P1 ;  /* 0x00000002ff7c7807 */ /* 0x000fe60000800000 */
[----:B------:R-:W-:Y:S02]  /*3dd0*/  IADD3 R128, PT, PT, R122, R128, R123 ;  /* 0x000000807a807210 */ /* 0x000fe40007ffe07b */
[----:B------:R-:W-:Y:S02]  /*3de0*/  SEL R122, RZ, 0x4, P1 ;  /* 0x00000004ff7a7807 */ /* 0x000fe40000800000 */
[----:B------:R-:W-:Y:S02]  /*3df0*/  SEL R124, R124, RZ, !P4 ;  /* 0x000000ff7c7c7207 */ /* 0x000fe40006000000 */
[----:B------:R-:W-:Y:S02]  /*3e00*/  SEL R122, R122, RZ, !P0 ;  /* 0x000000ff7a7a7207 */ /* 0x000fe40004000000 */
[----:B------:R-:W-:Y:S02]  /*3e10*/  ISETP.NE.AND P4, PT, R120, RZ, PT ;  /* 0x000000ff7800720c */ /* 0x000fe40003f85270 */
[----:B------:R-:W-:Y:S02]  /*3e20*/  IADD3 R135, PT, PT, R122, R124, R135 ;  /* 0x0000007c7a877210 */ /* 0x000fe40007ffe087 */
[C---:B------:R3:W5:Y:S01]  /*3e30*/  DMMA.8x8x4 R24, R92.reuse, R88, R24 ;  /* 0x000000585c18723f */ /* 0x0407620000000018 */
[----:B------:R-:W-:Y:S02]  /*3e40*/  SEL R130, RZ, 0x800, P1 ;  /* 0x00000800ff827807 */ /* 0x000fe40000800000 */
[----:B------:R-:W-:Y:S02]  /*3e50*/  ISETP.NE.AND P1, PT, R102, RZ, PT ;  /* 0x000000ff6600720c */ /* 0x000fe40003f25270 */
[----:B------:R-:W-:Y:S04]  /*3e60*/  IADD3 R124, P0, PT, R144, UR10, RZ ;  /* 0x0000000a907c7c10 */ /* 0x000fe8000ff1e0ff */
[----:B------:R-:W-:Y:S02]  /*3e70*/  IADD3.X R123, PT, PT, R145, UR11, RZ, P0, !PT ;  /* 0x0000000b917b7c10 */ /* 0x000fe400087fe4ff */
[C---:B------:R-:W-:Y:S04]  /*3e80*/  LOP3.LUT P0, RZ, R102.reuse, 0xff, R139, 0xc8, !PT ;  /* 0x000000ff66ff7812 */ /* 0x040fe8000780c88b */
[----:B------:R-:W-:Y:S01]  /*3e90*/  SEL R122, RZ, 0x200, !P0 ;  /* 0x00000200ff7a7807 */ /* 0x000fe20004000000 */
[C---:B------:R3:W5:Y:S03]  /*3ea0*/  DMMA.8x8x4 R28, R92.reuse, R86, R28 ;  /* 0x000000565c1c723f */ /* 0x040766000000001c */
[C---:B------:R-:W-:Y:S04]  /*3eb0*/  LOP3.LUT P0, RZ, R102.reuse, 0xff, R137, 0xc8, !PT ;  /* 0x000000ff66ff7812 */ /* 0x040fe8000780c889 */
[----:B------:R-:W-:Y:S02]  /*3ec0*/  SEL R120, RZ, 0x400, !P0 ;  /* 0x00000400ff787807 */ /* 0x000fe40004000000 */
[----:B------:R-:W-:Y:S04]  /*3ed0*/  LOP3.LUT P0, RZ, R102, 0xff, R119, 0xc8, !PT ;  /* 0x000000ff66ff7812 */ /* 0x000fe8000780c877 */
[----:B------:R-:W-:Y:S02]  /*3ee0*/  SEL R119, RZ, 0x800, !P0 ;  /* 0x00000800ff777807 */ /* 0x000fe40004000000 */
[C---:B------:R-:W-:Y:S01]  /*3ef0*/  ISETP.GE.OR P0, PT, R129.reuse, R115, !P1 ;  /* 0x000000738100720c */ /* 0x040fe20004f06670 */
[-C--:B------:R3:W5:Y:S04]  /*3f00*/  DMMA.8x8x4 R32, R92, R84.reuse, R32 ;  /* 0x000000545c20723f */ /* 0x0807680000000020 */
[----:B------:R-:W-:Y:S02]  /*3f10*/  SEL R122, R122, RZ, P0 ;  /* 0x000000ff7a7a7207 */ /* 0x000fe40000000000 */
[C---:B------:R-:W-:Y:S02]  /*3f20*/  ISETP.GE.OR P0, PT, R129.reuse, R114, !P1 ;  /* 0x000000728100720c */ /* 0x040fe40004f06670 */
[----:B------:R-:W-:Y:S02]  /*3f30*/  SEL R122, R122, RZ, !P4 ;  /* 0x000000ff7a7a7207 */ /* 0x000fe40006000000 */
[----:B------:R-:W-:Y:S01]  /*3f40*/  SEL R120, R120, RZ, P0 ;  /* 0x000000ff78787207 */ /* 0x000fe20000000000 */
[----:B------:R-:W-:Y:S05]  /*3f50*/  DEPBAR.LE SB5, 0xc ;  /* 0x0000d3000000791a */ /* 0x000fea0000000000 */
[C---:B--2---:R3:W5:Y:S04]  /*3f60*/  DMMA.8x8x4 R36, R98.reuse, R84, R36 ;  /* 0x000000546224723f */ /* 0x0447680000000024 */
[----:B------:R-:W-:Y:S02]  /*3f70*/  ISETP.GE.OR P0, PT, R129, R113, !P1 ;  /* 0x000000718100720c */ /* 0x000fe40004f06670 */
[----:B------:R-:W-:Y:S02]  /*3f80*/  ISETP.GE.AND P1, PT, R108, UR16, PT ;  /* 0x000000106c007c0c */ /* 0x000fe4000bf26270 */
[----:B------:R-:W-:Y:S02]  /*3f90*/  SEL R119, R119, RZ, P0 ;  /* 0x000000ff77777207 */ /* 0x000fe40000000000 */
[----:B------:R-:W-:Y:S02]  /*3fa0*/  ISETP.GE.AND P0, PT, R107, UR16, PT ;  /* 0x000000106b007c0c */ /* 0x000fe4000bf06270 */
[----:B------:R-:W-:Y:S02]  /*3fb0*/  SEL R134, R134, RZ, !P1 ;  /* 0x000000ff86867207 */ /* 0x000fe40004800000 */
[----:B------:R-:W-:Y:S02]  /*3fc0*/  ISETP.GE.AND P1, PT, R106, UR16, PT ;  /* 0x000000106a007c0c */ /* 0x000fe4000bf26270 */
[C---:B------:R3:W5:Y:S04]  /*3fd0*/  DMMA.8x8x4 R40, R98.reuse, R86, R40 ;  /* 0x000000566228723f */ /* 0x0407680000000028 */
[----:B------:R-:W-:Y:S02]  /*3fe0*/  SEL R133, R133, RZ, !P0 ;  /* 0x000000ff85857207 */ /* 0x000fe40004000000 */
[----:B------:R-:W-:Y:S02]  /*3ff0*/  SEL R120, R120, RZ, !P5 ;  /* 0x000000ff78787207 */ /* 0x000fe40006800000 */
[----:B------:R-:W-:Y:S02]  /*4000*/  ISETP.GE.AND P0, PT, R105, UR16, PT ;  /* 0x0000001069007c0c */ /* 0x000fe4000bf06270 */
[----:B------:R-:W-:Y:S02]  /*4010*/  SEL R132, R132, RZ, !P1 ;  /* 0x000000ff84847207 */ /* 0x000fe40004800000 */
[----:B------:R-:W-:Y:S02]  /*4020*/  SEL R119, R119, RZ, !P6 ;  /* 0x000000ff77777207 */ /* 0x000fe40007000000 */
[----:B------:R-:W-:Y:S01]  /*4030*/  SEL R129, R122, RZ, !P2 ;  /* 0x000000ff7a817207 */ /* 0x000fe20005000000 */
[----:B------:R-:W-:Y:S01]  /*4040*/  IMAD.MOV.U32 R122, RZ, RZ, R127 ;  /* 0x000000ffff7a7224 */ /* 0x000fe200078e007f */
[C---:B------:R3:W5:Y:S03]  /*4050*/  DMMA.8x8x4 R44, R98.reuse, R88, R44 ;  /* 0x00000058622c723f */ /* 0x040766000000002c */
[----:B------:R-:W-:Y:S02]  /*4060*/  ISETP.GE.AND P1, PT, R104, UR16, PT ;  /* 0x0000001068007c0c */ /* 0x000fe4000bf26270 */
[----:B------:R-:W-:Y:S02]  /*4070*/  SEL R120, R120, RZ, !P2 ;  /* 0x000000ff78787207 */ /* 0x000fe40005000000 */
[----:B------:R-:W-:Y:S02]  /*4080*/  IADD3 R133, PT, PT, R133, R134, R135 ;  /* 0x0000008685857210 */ /* 0x000fe40007ffe087 */
[----:B------:R-:W-:Y:S02]  /*4090*/  SEL R131, R131, RZ, !P0 ;  /* 0x000000ff83837207 */ /* 0x000fe40004000000 */
[----:B------:R-:W-:Y:S02]  /*40a0*/  SEL R119, R119, RZ, !P2 ;  /* 0x000000ff77777207 */ /* 0x000fe40005000000 */
[----:B------:R-:W-:Y:S02]  /*40b0*/  IADD3 R120, PT, PT, R120, R129, R128 ;  /* 0x0000008178787210 */ /* 0x000fe40007ffe080 */
[----:B------:R-:W-:Y:S01]  /*40c0*/  IADD3 R131, PT, PT, R131, R132, R133 ;  /* 0x0000008483837210 */ /* 0x000fe20007ffe085 */
[-C--:B------:R3:W5:Y:S01]  /*40d0*/  DMMA.8x8x4 R48, R98, R90.reuse, R48 ;  /* 0x0000005a6230723f */ /* 0x0807620000000030 */
[----:B------:R-:W-:Y:S03]  /*40e0*/  ISETP.NE.AND P0, PT, RZ, UR4, PT ;  /* 0x00000004ff007c0c */ /* 0x000fe6000bf05270 */
[----:B------:R-:W-:Y:S01]  /*40f0*/  SEL R130, R130, RZ, !P1 ;  /* 0x000000ff82827207 */ /* 0x000fe20004800000 */
[----:B------:R-:W-:Y:S04]  /*4100*/  IMAD.IADD R120, R120, 0x1, R119 ;  /* 0x0000000178787824 */ /* 0x000fe800078e0277 */
[----:B------:R-:W-:Y:S01]  /*4110*/  IMAD.IADD R130, R131, 0x1, R130 ;  /* 0x0000000183827824 */ /* 0x000fe200078e0282 */
[----:B------:R-:W-:Y:S01]  /*4120*/  SEL R120, R120, RZ, P0 ;  /* 0x000000ff78787207 */ /* 0x000fe20000000000 */
[----:B------:R-:W-:Y:S05]  /*4130*/  DEPBAR.LE SB5, 0xc ;  /* 0x0000d3000000791a */ /* 0x000fea0000000000 */
[C---:B------:R3:W5:Y:S04]  /*4140*/  DMMA.8x8x4 R52, R96.reuse, R90, R52 ;  /* 0x0000005a6034723f */ /* 0x0407680000000034 */
[----:B------:R-:W-:Y:S11]  /*4150*/  SEL R119, R130, RZ, P0 ;  /* 0x000000ff82777207 */ /* 0x000ff60000000000 */
[----:B------:R-:W-:Y:S01]  /*4160*/  @!UPT UIADD3 URZ, UPT, UPT, URZ, URZ, URZ ;  /* 0x000000fffffff290 */ /* 0x000fe2000fffe0ff */
[C---:B------:R3:W5:Y:S11]  /*4170*/  DMMA.8x8x4 R56, R96.reuse, R88, R56 ;  /* 0x000000586038723f */ /* 0x0407760000000038 */
[----:B------:R-:W-:Y:S05]  /*4180*/  @!UPT UIADD3 URZ, UPT, UPT, URZ, URZ, URZ ;  /* 0x000000fffffff290 */ /* 0x000fea000fffe0ff */
[C---:B------:R3:W5:Y:S11]  /*4190*/  DMMA.8x8x4 R60, R96.reuse, R86, R60 ;  /* 0x00000056603c723f */ /* 0x040776000000003c */
[----:B------:R-:W-:Y:S05]  /*41a0*/  @!UPT UIADD3 URZ, UPT, UPT, URZ, URZ, URZ ;  /* 0x000000fffffff290 */ /* 0x000fea000fffe0ff */
[----:B------:R3:W5:Y:S01]  /*41b0*/  DMMA.8x8x4 R64, R96, R84, R64 ;  /* 0x000000546040723f */ /* 0x0007620000000040 */
[----:B------:R-:W-:Y:S03]  /*41c0*/  @!UPT UIADD3 URZ, UPT, UPT, URZ, URZ, URZ ;  /* 0x000000fffffff290 */ /* 0x000fe6000fffe0ff */
[----:B------:R-:W-:Y:S11]  /*41d0*/  BRA.U UP0, `(.L_x_4) ;  /* 0xffffffe900d87547 */ /* 0x000ff6000b83ffff */
.L_x_3:
[----:B------:R-:W0:Y:S01]  /*41e0*/  LDGDEPBAR ;  /* 0x00000000000079af */ /* 0x000e220000000000 */
[----:B------:R-:W1:Y:S03]  /*41f0*/  LDCU.64 UR4, c[0x0][0x450] ;  /* 0x00008a00ff0477ac */ /* 0x000e660008000a00 */
[----:B------:R-:W0:Y:S01]  /*4200*/  LDGDEPBAR ;  /* 0x00000000000079af */ /* 0x000e220000000000 */
[----:B-1----:R-:W-:-:S04]  /*4210*/  UISETP.NE.U32.AND UP0, UPT, UR4, URZ, UPT ;  /* 0x000000ff0400728c */ /* 0x002fc8000bf05070 */
[----:B------:R-:W-:Y:S01]  /*4220*/  UISETP.NE.AND.EX UP0, UPT, UR5, URZ, UPT, UP0 ;  /* 0x000000ff0500728c */ /* 0x000fe2000bf05300 */
[----:B------:R-:W-:-:S04]  /*4230*/  DEPBAR.LE SB0, 0x0 ;  /* 0x000080000000791a */ /* 0x000fc80000000000 */
[----:B------:R-:W-:Y:S06]  /*4240*/  BAR.SYNC.DEFER_BLOCKING 0x0 ;  /* 0x0000000000007b1d */ /* 0x000fec0000010000 */
[----:B------:R-:W-:Y:S05]  /*4250*/  BRA.U !UP0, `(.L_x_5) ;  /* 0x00000001081c7547 */ /* 0x000fea000b800000 */
[----:B---3--:R-:W1:Y:S02]  /*4260*/  LDC.64 R98, c[0x0][0x450] ;  /* 0x00011400ff627b82 */ /* 0x008e640000000a00 */
[----:B-1----:R-:W2:Y:S02]  /*4270*/  LDG.E.64 R98, desc[UR34][R98.64] ;  /* 0x0000002262627981 */ /* 0x002ea4000c1e1b00 */
[----:B--2---:R-:W-:-:S04]  /*4280*/  ISETP.NE.U32.AND P0, PT, R98, RZ, PT ;  /* 0x000000ff6200720c */ /* 0x004fc80003f05070 */
[----:B------:R-:W-:-:S13]  /*4290*/  ISETP.NE.AND.EX P0, PT, R99, RZ, PT, P0 ;  /* 0x000000ff6300720c */ /* 0x000fda0003f05300 */
[----:B------:R-:W-:Y:S05]  /*42a0*/  @!P0 BRA `(.L_x_5) ;  /* 0x0000000000088947 */ /* 0x000fea0003800000 */
[----:B------:R-:W4:Y:S01]  /*42b0*/  LD.E.64 R98, desc[UR34][R98.64] ;  /* 0x0000002262627980 */ /* 0x000f22000c101b00 */
[----:B------:R-:W-:Y:S05]  /*42c0*/  BRA `(.L_x_6) ;  /* 0x0000000000287947 */ /* 0x000fea0003800000 */
.L_x_5:
[----:B------:R-:W1:Y:S02]  /*42d0*/  LDCU.64 UR4, c[0x0][0x440] ;  /* 0x00008800ff0477ac */ /* 0x000e640008000a00 */
[----:B-1----:R-:W-:-:S04]  /*42e0*/  UISETP.NE.U32.AND UP0, UPT, UR4, URZ, UPT ;  /* 0x000000ff0400728c */ /* 0x002fc8000bf05070 */
[----:B------:R-:W-:-:S09]  /*42f0*/  UISETP.NE.AND.EX UP0, UPT, UR5, URZ, UPT, UP0 ;  /* 0x000000ff0500728c */ /* 0x000fd2000bf05300 */
[----:B------:R-:W-:Y:S05]  /*4300*/  BRA.U !UP0, `(.L_x_7) ;  /* 0x00000001080c7547 */ /* 0x000fea000b800000 */
[----:B---3--:R-:W1:Y:S02]  /*4310*/  LDC.64 R98, c[0x0][0x440] ;  /* 0x00011000ff627b82 */ /* 0x008e640000000a00 */
[----:B-1----:R-:W4:Y:S01]  /*4320*/  LDG.E.64 R98, desc[UR34][R98.64] ;  /* 0x0000002262627981 */ /* 0x002f22000c1e1b00 */
[----:B------:R-:W-:Y:S05]  /*4330*/  BRA `(.L_x_6) ;  /* 0x00000000000c7947 */ /* 0x000fea0003800000 */
.L_x_7:
[----:B------:R-:W3:Y:S02]  /*4340*/  LDCU.64 UR4, c[0x0][0x430] ;  /* 0x00008600ff0477ac */ /* 0x000ee40008000a00 */
[----:B---3--:R-:W-:Y:S02]  /*4350*/  MOV R98, UR4 ;  /* 0x0000000400627c02 */ /* 0x008fe40008000f00 */
[----:B------:R-:W-:-:S07]  /*4360*/  MOV R99, UR5 ;  /* 0x0000000500637c02 */ /* 0x000fce0008000f00 */
.L_x_6:
[----:B------:R-:W1:Y:S02]  /*4370*/  LDCU.64 UR4, c[0x0][0x458] ;  /* 0x00008b00ff0477ac */ /* 0x000e640008000a00 */
[----:B-1----:R-:W-:-:S04]  /*4380*/  UISETP.NE.U32.AND UP0, UPT, UR4, URZ, UPT ;  /* 0x000000ff0400728c */ /* 0x002fc8000bf05070 */
[----:B------:R-:W-:-:S09]  /*4390*/  UISETP.NE.AND.EX UP0, UPT, UR5, URZ, UPT, UP0 ;  /* 0x000000ff0500728c */ /* 0x000fd2000bf05300 */
[----:B------:R-:W-:Y:S05]  /*43a0*/  BRA.U !UP0, `(.L_x_8) ;  /* 0x00000001081c7547 */ /* 0x000fea000b800000 */
[----:B------:R-:W1:Y:S02]  /*43b0*/  LDC.64 R96, c[0x0][0x458] ;  /* 0x00011600ff607b82 */ /* 0x000e640000000a00 */
[----:B-1----:R-:W2:Y:S02]  /*43c0*/  LDG.E.64 R96, desc[UR34][R96.64] ;  /* 0x0000002260607981 */ /* 0x002ea4000c1e1b00 */
[----:B--2---:R-:W-:-:S04]  /*43d0*/  ISETP.NE.U32.AND P0, PT, R96, RZ, PT ;  /* 0x000000ff6000720c */ /* 0x004fc80003f05070 */
[----:B------:R-:W-:-:S13]  /*43e0*/  ISETP.NE.AND.EX P0, PT, R97, RZ, PT, P0 ;  /* 0x000000ff6100720c */ /* 0x000fda0003f05300 */
[----:B------:R-:W-:Y:S05]  /*43f0*/  @!P0 BRA `(.L_x_8) ;  /* 0x0000000000088947 */ /* 0x000fea0003800000 */
[----:B------:R-:W4:Y:S01]  /*4400*/  LD.E.64 R96, desc[UR34][R96.64] ;  /* 0x0000002260607980 */ /* 0x000f22000c101b00 */
[----:B------:R-:W-:Y:S05]  /*4410*/  BRA `(.L_x_9) ;  /* 0x0000000000287947 */ /* 0x000fea0003800000 */
.L_x_8:
[----:B------:R-:W1:Y:S02]  /*4420*/  LDCU.64 UR4, c[0x0][0x448] ;  /* 0x00008900ff0477ac */ /* 0x000e640008000a00 */
[----:B-1----:R-:W-:-:S04]  /*4430*/  UISETP.NE.U32.AND UP0, UPT, UR4, URZ, UPT ;  /* 0x000000ff0400728c */ /* 0x002fc8000bf05070 */
[----:B------:R-:W-:-:S09]  /*4440*/  UISETP.NE.AND.EX UP0, UPT, UR5, URZ, UPT, UP0 ;  /* 0x000000ff0500728c */ /* 0x000fd2000bf05300 */
[----:B------:R-:W-:Y:S05]  /*4450*/  BRA.U !UP0, `(.L_x_10) ;  /* 0x00000001080c7547 */ /* 0x000fea000b800000 */
[----:B------:R-:W1:Y:S02]  /*4460*/  LDC.64 R96, c[0x0][0x448] ;  /* 0x00011200ff607b82 */ /* 0x000e640000000a00 */
[----:B-1----:R-:W4:Y:S01]  /*4470*/  LDG.E.64 R96, desc[UR34][R96.64] ;  /* 0x0000002260607981 */ /* 0x002f22000c1e1b00 */
[----:B------:R-:W-:Y:S05]  /*4480*/  BRA `(.L_x_9) ;  /* 0x00000000000c7947 */ /* 0x000fea0003800000 */
.L_x_10:
[----:B------:R-:W1:Y:S02]  /*4490*/  LDCU.64 UR4, c[0x0][0x438] ;  /* 0x00008700ff0477ac */ /* 0x000e640008000a00 */
[----:B-1----:R-:W-:Y:S02]  /*44a0*/  MOV R96, UR4 ;  /* 0x0000000400607c02 */ /* 0x002fe40008000f00 */
[----:B------:R-:W-:-:S07]  /*44b0*/  MOV R97, UR5 ;  /* 0x0000000500617c02 */ /* 0x000fce0008000f00 */
.L_x_9:
[----:B------:R-:W1:Y:S01]  /*44c0*/  S2R R0, SR_TID.X ;  /* 0x0000000000007919 */ /* 0x000e620000002100 */
[----:B------:R-:W2:Y:S01]  /*44d0*/  LDCU.64 UR4, c[0x0][0x480] ;  /* 0x00009000ff0477ac */ /* 0x000ea20008000a00 */
[----:B------:R-:W-:Y:S01]  /*44e0*/  MOV R70, 0xffffffff ;  /* 0xffffffff00467802 */ /* 0x000fe20000000f00 */
[----:B------:R-:W3:Y:S01]  /*44f0*/  LDCU.64 UR6, c[0x0][0x4a0] ;  /* 0x00009400ff0677ac */ /* 0x000ee20008000a00 */
[----:B------:R-:W-:Y:S02]  /*4500*/  UISETP.GT.AND UP0, UPT, UR18, 0x1, UPT ;  /* 0x000000011200788c */ /* 0x000fe4000bf04270 */
[----:B------:R-:W-:Y:S01]  /*4510*/  UIMAD UR8, UR31, UR19, UR32 ;  /* 0x000000131f0872a4 */ /* 0x000fe2000f8e0220 */
[----:B--2---:R-:W-:Y:S02]  /*4520*/  MOV R2, UR4 ;  /* 0x0000000400027c02 */ /* 0x004fe40008000f00 */
[----:B------:R-:W-:Y:S01]  /*4530*/  MOV R3, UR5 ;  /* 0x0000000500037c02 */ /* 0x000fe20008000f00 */
[----:B---3--:R-:W-:-:S03]  /*4540*/  UIMAD.WIDE UR8, UR8, 0x4, UR6 ;  /* 0x00000004080878a5 */ /* 0x008fc6000f8e0206 */
[----:B------:R-:W-:Y:S09]  /*4550*/  BRA.U UP0, `(.L_x_11) ;  /* 0x0000000100687547 */ /* 0x000ff2000b800000 */
[----:B------:R-:W-:-:S04]  /*4560*/  UISETP.LT.U32.AND UP0, UPT, UR18, 0x2, UPT ;  /* 0x000000021200788c */ /* 0x000fc8000bf01070 */
[----:B------:R-:W-:-:S04]  /*4570*/  USEL UR4, UR18, 0x2, UP0 ;  /* 0x0000000212047887 */ /* 0x000fc80008000000 */
[----:B------:R-:W-:-:S12]  /*4580*/  USHF.L.U32 UR4, UR4, 0x2, URZ ;  /* 0x0000000204047899 */ /* 0x000fd800080006ff */
[----:B------:R-:W2:Y:S02]  /*4590*/  LDCU UR4, c[0x2][UR4] ;  /* 0x00800000040477ac */ /* 0x000ea40008000800 */
[----:B--2---:R-:W-:-:S10]  /*45a0*/  USHF.R.S32.HI UR5, URZ, 0x1f, UR4 ;  /* 0x0000001fff057899 */ /* 0x004fd40008011404 */
.L_x_20:
[----:B------:R-:W-:Y:S05]  /*45b0*/  BRXU UR4 -0x45c0                                                  (*"BRANCH_TARGETS .L_x_21,.L_x_22,.L_x_12"*) ;  /* 0xffffffb804907958 */ /* 0x000fea000b83ffff */
.L_x_22:
[----:B------:R-:W2:Y:S08]  /*45c0*/  LDC.64 R68, c[0x0][0x498] ;  /* 0x00012600ff447b82 */ /* 0x000eb00000000a00 */
[----:B------:R-:W3:Y:S01]  /*45d0*/  LDC.64 R2, c[0x0][0x480] ;  /* 0x00012000ff027b82 */ /* 0x000ee20000000a00 */
[----:B--2---:R-:W-:-:S04]  /*45e0*/  IMAD.WIDE.U32 R72, R68, UR20, RZ ;  /* 0x0000001444487c25 */ /* 0x004fc8000f8e00ff */
[----:B------:R-:W-:Y:S01]  /*45f0*/  IMAD R68, R69, UR20, R73 ;  /* 0x0000001445447c24 */ /* 0x000fe2000f8e0249 */
[----:B---3--:R-:W-:-:S04]  /*4600*/  LEA R2, P0, R72, R2, 0x3 ;  /* 0x0000000248027211 */ /* 0x008fc800078018ff */
[----:B------:R-:W-:Y:S01]  /*4610*/  LEA.HI.X R3, R72, R3, R68, 0x3, P0 ;  /* 0x0000000348037211 */ /* 0x000fe200000f1c44 */
[----:B------:R-:W-:Y:S08]  /*4620*/  BRA `(.L_x_12) ;  /* 0x0000000000807947 */ /* 0x000ff00003800000 */
.L_x_21:
[----:B------:R-:W2:Y:S02]  /*4630*/  LDCU UR4, c[0x0][0x394] ;  /* 0x00007280ff0477ac */ /* 0x000ea40008000800 */
[----:B--2---:R-:W-:-:S09]  /*4640*/  UISETP.GE.AND UP0, UPT, UR4, 0x2, UPT ;  /* 0x000000020400788c */ /* 0x004fd2000bf06270 */
[----:B------:R-:W-:Y:S05]  /*4650*/  BRA.U !UP0, `(.L_x_12) ;  /* 0x0000000108747547 */ /* 0x000fea000b800000 */
[----:B-1----:R-:W-:Y:S01]  /*4660*/  ISETP.NE.AND P0, PT, R0, RZ, PT ;  /* 0x000000ff0000720c */ /* 0x002fe20003f05270 */
[----:B------:R-:W-:Y:S02]  /*4670*/  IMAD.MOV.U32 R70, RZ, RZ, -0x1 ;  /* 0xffffffffff467424 */ /* 0x000fe400078e00ff */
[----:B------:R-:W-:Y:S02]  /*4680*/  IMAD.U32 R68, RZ, RZ, UR8 ;  /* 0x00000008ff447e24 */ /* 0x000fe4000f8e00ff */
[----:B------:R-:W-:-:S08]  /*4690*/  IMAD.U32 R69, RZ, RZ, UR9 ;  /* 0x00000009ff457e24 */ /* 0x000fd0000f8e00ff */
[----:B------:R2:W3:Y:S04]  /*46a0*/  @!P0 LDG.E.STRONG.GPU R70, desc[UR34][R68.64] ;  /* 0x0000002244468981 */ /* 0x0004e8000c1ef900 */
[----:B---3--:R-:W-:Y:S01]  /*46b0*/  @!P0 CCTL.IVALL ;  /* 0x00000000ff00898f */ /* 0x008fe20002000000 */
[----:B------:R-:W-:-:S04]  /*46c0*/  ISETP.NE.AND P0, PT, RZ, UR20, PT ;  /* 0x00000014ff007c0c */ /* 0x000fc8000bf05270 */
[----:B----4-:R-:W-:Y:S02]  /*46d0*/  FSEL R96, R96, RZ, !P0 ;  /* 0x000000ff60607208 */ /* 0x010fe40004000000 */
[----:B------:R-:W-:Y:S01]  /*46e0*/  FSEL R97, R97, 1.875, !P0 ;  /* 0x3ff0000061617808 */ /* 0x000fe20004000000 */
[----:B------:R-:W-:Y:S06]  /*46f0*/  BRA `(.L_x_12) ;  /* 0x00000000004c7947 */ /* 0x000fec0003800000 */
.L_x_11:
[----:B------:R-:W-:Y:S01]  /*4700*/  IMAD.MOV.U32 R69, RZ, RZ, -0x2 ;  /* 0xfffffffeff457424 */ /* 0x000fe200078e00ff */
[----:B------:R-:W-:-:S04]  /*4710*/  MOV R68, UR18 ;  /* 0x0000001200447c02 */ /* 0x000fc80008000f00 */
[----:B------:R-:W-:-:S05]  /*4720*/  VIADDMNMX.U32 R68, R69, R68, 0x2, PT ;  /* 0x0000000245447446 */ /* 0x000fca0003800044 */
[----:B------:R-:W-:-:S04]  /*4730*/  IMAD.SHL.U32 R68, R68, 0x4, RZ ;  /* 0x0000000444447824 */ /* 0x000fc800078e00ff */
[----:B------:R-:W2:Y:S02]  /*4740*/  LDC R72, c[0x2][R68+0xc] ;  /* 0x0080030044487b82 */ /* 0x000ea40000000800 */
[----:B--2---:R-:W-:-:S04]  /*4750*/  SHF.R.S32.HI R73, RZ, 0x1f, R72 ;  /* 0x0000001fff497819 */ /* 0x004fc80000011448 */
.L_x_24:
[----:B------:R-:W-:Y:S05]  /*4760*/  BRX R72 -0x4770                                                   (*"BRANCH_TARGETS .L_x_25,.L_x_26,.L_x_12"*) ;  /* 0xffffffb848247949 */ /* 0x000fea000383ffff */
.L_x_26:
[----:B------:R-:W2:Y:S02]  /*4770*/  LDCU.64 UR4, c[0x0][0x480] ;  /* 0x00009000ff0477ac */ /* 0x000ea40008000a00 */
[----:B--2---:R-:W-:-:S06]  /*4780*/  UIMAD.WIDE.U32 UR4, UR20, 0x8, UR4 ;  /* 0x00000008140478a5 */ /* 0x004fcc000f8e0004 */
[----:B------:R-:W-:Y:S02]  /*4790*/  MOV R2, UR4 ;  /* 0x0000000400027c02 */ /* 0x000fe40008000f00 */
[----:B------:R-:W-:-:S06]  /*47a0*/  MOV R3, UR5 ;  /* 0x0000000500037c02 */ /* 0x000fcc0008000f00 */
[----:B------:R-:W4:Y:S01]  /*47b0*/  LDG.E.64 R2, desc[UR34][R2.64] ;  /* 0x0000002202027981 */ /* 0x000f22000c1e1b00 */
[----:B------:R-:W-:Y:S05]  /*47c0*/  BRA `(.L_x_12) ;  /* 0x0000000000187947 */ /* 0x000fea0003800000 */
.L_x_25:
[----:B------:R-:W2:Y:S08]  /*47d0*/  LDC.64 R68, c[0x0][0x498] ;  /* 0x00012600ff447b82 */ /* 0x000eb00000000a00 */
[----:B------:R-:W3:Y:S01]  /*47e0*/  LDC.64 R2, c[0x0][0x480] ;  /* 0x00012000ff027b82 */ /* 0x000ee20000000a00 */
[----:B--2---:R-:W-:-:S04]  /*47f0*/  IMAD.WIDE.U32 R72, R68, UR20, RZ ;  /* 0x0000001444487c25 */ /* 0x004fc8000f8e00ff */
[----:B------:R-:W-:Y:S01]  /*4800*/  IMAD R68, R69, UR20, R73 ;  /* 0x0000001445447c24 */ /* 0x000fe2000f8e0249 */
[----:B---3--:R-:W-:-:S04]  /*4810*/  LEA R2, P0, R72, R2, 0x3 ;  /* 0x0000000248027211 */ /* 0x008fc800078018ff */
[----:B------:R-:W-:-:S09]  /*4820*/  LEA.HI.X R3, R72, R3, R68, 0x3, P0 ;  /* 0x0000000348037211 */ /* 0x000fd200000f1c44 */
.L_x_12:
[----:B--2---:R-:W2:Y:S01]  /*4830*/  LDC R68, c[0x0][0x394] ;  /* 0x0000e500ff447b82 */ /* 0x004ea20000000800 */
[----:B------:R-:W3:Y:S01]  /*4840*/  LDCU.64 UR4, c[0x0][0x3f0] ;  /* 0x00007e00ff0477ac */ /* 0x000ee20008000a00 */
[--C-:B-1----:R-:W-:Y:S01]  /*4850*/  SHF.R.U32.HI R76, RZ, 0x1, R0.reuse ;  /* 0x00000001ff4c7819 */ /* 0x102fe20000011600 */
[----:B------:R-:W-:Y:S01]  /*4860*/  IMAD.U32 R71, RZ, RZ, UR31 ;  /* 0x0000001fff477e24 */ /* 0x000fe2000f8e00ff */
[----:B------:R-:W-:Y:S01]  /*4870*/  LOP3.LUT R72, R0, 0x1f, RZ, 0xc0, !PT ;  /* 0x0000001f00487812 */ /* 0x000fe200078ec0ff */
[----:B------:R-:W-:Y:S01]  /*4880*/  ULEA UR27, UR28, UR27, 0x1 ;  /* 0x0000001b1c1b7291 */ /* 0x000fe2000f8e08ff */
[----:B------:R-:W-:Y:S01]  /*4890*/  SHF.R.U32.HI R69, RZ, 0x3, R0 ;  /* 0x00000003ff457819 */ /* 0x000fe20000011600 */
[----:B------:R-:W-:Y:S01]  /*48a0*/  IMAD.U32 R85, RZ, RZ, UR32 ;  /* 0x00000020ff557e24 */ /* 0x000fe2000f8e00ff */
[----:B------:R-:W-:Y:S01]  /*48b0*/  LOP3.LUT R76, R76, 0x1e0, RZ, 0xc0, !PT ;  /* 0x000001e04c4c7812 */ /* 0x000fe200078ec0ff */
[--C-:B------:R-:W-:Y:S01]  /*48c0*/  IMAD R71, R71, 0x40, R72.reuse ;  /* 0x0000004047477824 */ /* 0x100fe200078e0248 */
[----:B------:R-:W-:Y:S01]  /*48d0*/  LOP3.LUT R73, R0, 0x3, RZ, 0xc0, !PT ;  /* 0x0000000300497812 */ /* 0x000fe200078ec0ff */
[----:B------:R-:W-:Y:S01]  /*48e0*/  USHF.L.U32 UR26, UR26, 0x4, URZ ;  /* 0x000000041a1a7899 */ /* 0x000fe200080006ff */
[----:B------:R-:W-:Y:S01]  /*48f0*/  SHF.R.U32.HI R74, RZ, 0x2, R72 ;  /* 0x00000002ff4a7819 */ /* 0x000fe20000011648 */
[----:B------:R-:W-:Y:S01]  /*4900*/  USHF.L.U32 UR27, UR27, 0x3, URZ ;  /* 0x000000031b1b7899 */ /* 0x000fe200080006ff */
[----:B------:R-:W-:Y:S01]  /*4910*/  LOP3.LUT R76, R76, 0x4, R69, 0xf8, !PT ;  /* 0x000000044c4c7812 */ /* 0x000fe200078ef845 */
[----:B------:R-:W-:Y:S01]  /*4920*/  IMAD.SHL.U32 R72, R0, 0x8, RZ ;  /* 0x0000000800487824 */ /* 0x000fe200078e00ff */
[C---:B------:R-:W-:Y:S01]  /*4930*/  ISETP.GE.AND P3, PT, R71.reuse, UR17, PT ;  /* 0x0000001147007c0c */ /* 0x040fe2000bf66270 */
[----:B------:R-:W-:Y:S01]  /*4940*/  IMAD R73, R74, 0x22, R73 ;  /* 0x000000224a497824 */ /* 0x000fe200078e0249 */
[----:B------:R-:W-:Y:S01]  /*4950*/  UIMAD UR26, UR27, 0x22, UR26 ;  /* 0x000000221b1a78a4 */ /* 0x000fe2000f8e021a */
[----:B------:R-:W-:Y:S01]  /*4960*/  IMAD.WIDE R74, R71, 0x8, RZ ;  /* 0x00000008474a7825 */ /* 0x000fe200078e02ff */
[----:B----4-:R-:W-:-:S02]  /*4970*/  ISETP.NE.U32.AND P0, PT, R2, RZ, PT ;  /* 0x000000ff0200720c */ /* 0x010fc40003f05070 */
[----:B------:R-:W-:Y:S01]  /*4980*/  LOP3.LUT R84, R69, 0x7c, RZ, 0xc0, !PT ;  /* 0x0000007c45547812 */ /* 0x000fe200078ec0ff */
[----:B------:R-:W-:Y:S01]  /*4990*/  IMAD R85, R85, 0x40, R76 ;  /* 0x0000004055557824 */ /* 0x000fe200078e024c */
[----:B--2---:R-:W-:Y:S01]  /*49a0*/  ISETP.GT.AND P4, PT, R68, 0x1, PT ;  /* 0x000000014400780c */ /* 0x004fe20003f84270 */
[----:B------:R-:W-:Y:S01]  /*49b0*/  VIADD R71, R71, 0x20 ;  /* 0x0000002047477836 */ /* 0x000fe20000000000 */
[----:B------:R-:W-:Y:S01]  /*49c0*/  LOP3.LUT R69, R72, 0xf8, RZ, 0xc0, !PT ;  /* 0x000000f848457812 */ /* 0x000fe200078ec0ff */
[----:B---3--:R-:W-:Y:S01]  /*49d0*/  IMAD.WIDE.U32 R74, R85, UR4, R74 ;  /* 0x00000004554a7c25 */ /* 0x008fe2000f8e004a */
[----:B------:R-:W-:Y:S02]  /*49e0*/  ISETP.EQ.AND P5, PT, RZ, UR18, P4 ;  /* 0x00000012ff007c0c */ /* 0x000fe4000a7a2270 */
[----:B------:R-:W-:Y:S01]  /*49f0*/  ISETP.GE.AND P2, PT, R71, UR17, PT ;  /* 0x0000001147007c0c */ /* 0x000fe2000bf46270 */
[----:B------:R-:W-:Y:S01]  /*4a00*/  VIADD R73, R73, UR26 ;  /* 0x0000001a49497c36 */ /* 0x000fe20008000000 */
[----:B------:R-:W-:Y:S01]  /*4a10*/  IADD3 R100, P1, PT, R2, R74, RZ ;  /* 0x0000004a02647210 */ /* 0x000fe20007f3e0ff */
[----:B------:R-:W-:Y:S01]  /*4a20*/  IMAD R2, R85, UR5, R75 ;  /* 0x0000000555027c24 */ /* 0x000fe2000f8e024b */
[C---:B------:R-:W-:Y:S01]  /*4a30*/  ISETP.NE.AND.EX P0, PT, R3.reuse, RZ, PT, P0 ;  /* 0x000000ff0300720c */ /* 0x040fe20003f05300 */
[----:B------:R-:W-:Y:S01]  /*4a40*/  IMAD R84, R84, 0x220, R69 ;  /* 0x0000022054547824 */ /* 0x000fe200078e0245 */
[----:B------:R-:W-:Y:S01]  /*4a50*/  SEL R89, RZ, 0x1, P3 ;  /* 0x00000001ff597807 */ /* 0x000fe20001800000 */
[----:B------:R-:W-:Y:S01]  /*4a60*/  IMAD.X R101, R3, 0x1, R2, P1 ;  /* 0x0000000103657824 */ /* 0x000fe200008e0602 */
[----:B------:R-:W-:-:S02]  /*4a70*/  SEL R90, RZ, 0x1, P2 ;  /* 0x00000001ff5a7807 */ /* 0x000fc40001000000 */
[----:B------:R-:W-:Y:S02]  /*4a80*/  P2R R86, PR, RZ, 0x20 ;  /* 0x00000020ff567803 */ /* 0x000fe40000000000 */
[----:B------:R-:W-:Y:S02]  /*4a90*/  LEA R87, R73, UR29, 0x4 ;  /* 0x0000001d49577c11 */ /* 0x000fe4000f8e20ff */
[----:B------:R-:W-:Y:S02]  /*4aa0*/  SEL R89, R89, RZ, P0 ;  /* 0x000000ff59597207 */ /* 0x000fe40000000000 */
[----:B------:R-:W-:Y:S01]  /*4ab0*/  SEL R90, R90, RZ, P0 ;  /* 0x000000ff5a5a7207 */ /* 0x000fe20000000000 */
[----:B------:R-:W-:Y:S06]  /*4ac0*/  @!P5 BRA `(.L_x_13) ;  /* 0x000000000068d947 */ /* 0x000fec0003800000 */
[----:B------:R-:W-:-:S13]  /*4ad0*/  ISETP.NE.AND P0, PT, R70, UR20, PT ;  /* 0x0000001446007c0c */ /* 0x000fda000bf05270 */
[----:B------:R-:W-:Y:S06]  /*4ae0*/  BAR.RED.AND.DEFER_BLOCKING 0x0, P0 ;  /* 0x0000000000007b1d */ /* 0x000fec0000014400 */
[----:B------:R-:W1:Y:S02]  /*4af0*/  B2R.RESULT RZ, P0 ;  /* 0x0000000000ff731c */ /* 0x000e640000004000 */
[----:B-1----:R-:W-:Y:S05]  /*4b00*/  @!P0 BRA `(.L_x_14) ;  /* 0x0000000000308947 */ /* 0x002fea0003800000 */
[----:B------:R-:W-:-:S13]  /*4b10*/  ISETP.NE.AND P1, PT, R0, RZ, PT ;  /* 0x000000ff0000720c */ /* 0x000fda0003f25270 */
.L_x_16:
[----:B------:R-:W-:Y:S05]  /*4b20*/  YIELD ;  /* 0x0000000000007946 */ /* 0x000fea0003800000 */
[----:B-1---5:R-:W-:Y:S05]  /*4b30*/  @P1 BRA `(.L_x_15) ;  /* 0x0000000000101947 */ /* 0x022fea0003800000 */
[----:B------:R-:W-:Y:S02]  /*4b40*/  MOV R70, UR8 ;  /* 0x0000000800467c02 */ /* 0x000fe40008000f00 */
[----:B------:R-:W-:-:S05]  /*4b50*/  MOV R71, UR9 ;  /* 0x0000000900477c02 */ /* 0x000fca0008000f00 */
[----:B------:R1:W2:Y:S04]  /*4b60*/  LDG.E.STRONG.GPU R70, desc[UR34][R70.64] ;  /* 0x0000002246467981 */ /* 0x0002a8000c1ef900 */
[----:B--2---:R-:W-:Y:S01]  /*4b70*/  CCTL.IVALL ;  /* 0x00000000ff00798f */ /* 0x004fe20002000000 */
.L_x_15:
[----:B------:R-:W-:Y:S01]  /*4b80*/  ISETP.NE.AND P0, PT, R70, UR20, PT ;  /* 0x0000001446007c0c */ /* 0x000fe2000bf05270 */
[----:B------:R-:W-:-:S12]  /*4b90*/  WARPSYNC.ALL ;  /* 0x0000000000007948 */ /* 0x000fd80003800000 */
[----:B------:R-:W-:Y:S06]  /*4ba0*/  BAR.RED.AND.DEFER_BLOCKING 0x0, P0 ;  /* 0x0000000000007b1d */ /* 0x000fec0000014400 */
[----:B------:R-:W2:Y:S02]  /*4bb0*/  B2R.RESULT RZ, P0 ;  /* 0x0000000000ff731c */ /* 0x000ea40000004000 */
[----:B--2---:R-:W-:Y:S05]  /*4bc0*/  @P0 BRA `(.L_x_16) ;  /* 0xfffffffc00d40947 */ /* 0x004fea000383ffff */
.L_x_14:
[----:B------:R-:W-:Y:S05]  /*4bd0*/  WARPSYNC.ALL ;  /* 0x0000000000007948 */ /* 0x000fea0003800000 */
[----:B------:R-:W-:Y:S06]  /*4be0*/  BAR.SYNC.DEFER_BLOCKING 0x0 ;  /* 0x0000000000007b1d */ /* 0x000fec0000010000 */
[----:B------:R-:W-:Y:S01]  /*4bf0*/  @!PT LDS RZ, [RZ] ;  /* 0x00000000fffff984 */ /* 0x000fe20000000800 */
[----:B------:R-:W-:Y:S01]  /*4c00*/  @!PT LDS RZ, [RZ] ;  /* 0x00000000fffff984 */ /* 0x000fe20000000800 */
[----:B------:R-:W-:Y:S01]  /*4c10*/  @!PT LDS RZ, [RZ] ;  /* 0x00000000fffff984 */ /* 0x000fe20000000800 */
[----:B------:R-:W-:Y:S01]  /*4c20*/  @!PT LDS RZ, [RZ] ;  /* 0x00000000fffff984 */ /* 0x000fe20000000800 */
[----:B------:R-:W-:Y:S06]  /*4c30*/  MEMBAR.SC.GPU ;  /* 0x0000000000007992 */ /* 0x000fec0000002000 */
[----:B------:R-:W-:-:S00]  /*4c40*/  ERRBAR ;  /* 0x00000000000079ab */ /* 0x000fc00000000000 */
[----:B------:R-:W-:Y:S06]  /*4c50*/  CGAERRBAR ;  /* 0x00000000000075ab */ /* 0x000fec0000000000 */
[----:B------:R-:W-:Y:S01]  /*4c60*/  CCTL.IVALL ;  /* 0x00000000ff00798f */ /* 0x000fe20002000000 */
.L_x_13:
[----:B------:R-:W-:-:S14]  /*4c70*/  DSETP.NEU.AND P0, PT, R96, RZ, PT ;  /* 0x000000ff6000722a */ /* 0x000fdc0003f0d000 */
[----:B------:R-:W-:Y:S05]  /*4c80*/  @!P0 BRA `(.L_x_17) ;  /* 0x0000001400048947 */ /* 0x000fea0003800000 */
[----:B------:R-:W2:Y:S01]  /*4c90*/  LDC R88, c[0x0][0x380] ;  /* 0x0000e000ff587b82 */ /* 0x000ea20000000800 */
[----:B------:R-:W-:Y:S02]  /*4ca0*/  PRMT R68, R90, 0x9910, RZ ;  /* 0x000099105a447816 */ /* 0x000fe400000000ff */
[----:B------:R-:W-:Y:S02]  /*4cb0*/  CS2R R82, SRZ ;  /* 0x0000000000527805 */ /* 0x000fe4000001ff00 */
[----:B------:R-:W-:Y:S01]  /*4cc0*/  LOP3.LUT P0, R89, R89, 0xff, RZ, 0xc0, !PT ;  /* 0x000000ff59597812 */ /* 0x000fe2000780c0ff */
[C---:B------:R-:W-:Y:S01]  /*4cd0*/  VIADD R95, R85.reuse, 0x1 ;  /* 0x00000001555f7836 */ /* 0x040fe20000000000 */
[----:B------:R-:W-:Y:S02]  /*4ce0*/  ISETP.NE.AND P5, PT, R68, RZ, PT ;  /* 0x000000ff4400720c */ /* 0x000fe40003fa5270 */
[----:B------:R-:W-:Y:S01]  /*4cf0*/  CS2R R80, SRZ ;  /* 0x0000000000507805 */ /* 0x000fe2000001ff00 */
[----:B------:R-:W-:Y:S01]  /*4d00*/  VIADD R93, R85, 0x2 ;  /* 0x00000002555d7836 */ /* 0x000fe20000000000 */
[----:B------:R-:W3:Y:S01]  /*4d10*/  LDC.64 R2, c[0x0][0x3f8] ;  /* 0x0000fe00ff027b82 */ /* 0x000ee20000000a00 */
[----:B------:R-:W-:-:S02]  /*4d20*/  CS2R R78, SRZ ;  /* 0x00000000004e7805 */ /* 0x000fc4000001ff00 */
[CC--:B--2---:R-:W-:Y:S02]  /*4d30*/  ISETP.LT.AND P3, PT, R85.reuse, R88.reuse, P0 ;  /* 0x000000585500720c */ /* 0x0c4fe40000761270 */
[-C--:B------:R-:W-:Y:S02]  /*4d40*/  ISETP.LT.AND P2, PT, R85, R88.reuse, P5 ;  /* 0x000000585500720c */ /* 0x080fe40002f41270 */
[----:B------:R-:W-:Y:S02]  /*4d50*/  ISETP.LT.AND P4, PT, R95, R88, P0 ;  /* 0x000000585f00720c */ /* 0x000fe40000781270 */
[----:B---3--:R-:W-:-:S07]  /*4d60*/  IADD3 R102, P1, PT, R100, R2, RZ ;  /* 0x0000000264667210 */ /* 0x008fce0007f3e0ff */
[----:B------:R-:W2:Y:S01]  /*4d70*/  @P3 LDG.E.LTC128B.64 R82, desc[UR34][R100.64] ;  /* 0x0000002264523981 */ /* 0x000ea2000c1e1b20 */
[-C--:B------:R-:W-:Y:S01]  /*4d80*/  ISETP.LT.AND P3, PT, R95, R88.reuse, P5 ;  /* 0x000000585f00720c */ /* 0x080fe20002f61270 */
[--C-:B------:R-:W-:Y:S01]  /*4d90*/  IMAD.X R103, R101, 0x1, R3.reuse, P1 ;  /* 0x0000000165677824 */ /* 0x100fe200008e0603 */
[----:B------:R-:W-:Y:S01]  /*4da0*/  CS2R R76, SRZ ;  /* 0x00000000004c7805 */ /* 0x000fe2000001ff00 */
[----:B------:R-:W3:Y:S01]  /*4db0*/  @P2 LDG.E.LTC128B.64 R80, desc[UR34][R100.64+0x100] ;  /* 0x0001002264502981 */ /* 0x000ee2000c1e1b20 */
[----:B------:R-:W-:Y:S02]  /*4dc0*/  ISETP.LT.AND P2, PT, R93, R88, P0 ;  /* 0x000000585d00720c */ /* 0x000fe40000741270 */
[----:B------:R-:W-:Y:S02]  /*4dd0*/  IADD3 R106, P1, PT, R102, R2, RZ ;  /* 0x00000002666a7210 */ /* 0x000fe40007f3e0ff */
[----:B------:R-:W-:Y:S01]  /*4de0*/  CS2R R74, SRZ ;  /* 0x00000000004a7805 */ /* 0x000fe2000001ff00 */
[----:B------:R-:W-:Y:S01]  /*4df0*/  VIADD R91, R85, 0x3 ;  /* 0x00000003555b7836 */ /* 0x000fe20000000000 */
[----:B------:R-:W4:Y:S01]  /*4e00*/  @P4 LDG.E.LTC128B.64 R78, desc[UR34][R102.64] ;  /* 0x00000022664e4981 */ /* 0x000f22000c1e1b20 */
[----:B------:R-:W-:-:S03]  /*4e10*/  IMAD.X R107, R103, 0x1, R3, P1 ;  /* 0x00000001676b7824 */ /* 0x000fc600008e0603 */
[----:B------:R-:W4:Y:S01]  /*4e20*/  @P3 LDG.E.LTC128B.64 R76, desc[UR34][R102.64+0x100] ;  /* 0x00010022664c3981 */ /* 0x000f22000c1e1b20 */
[-C--:B------:R-:W-:Y:S02]  /*4e30*/  ISETP.LT.AND P3, PT, R93, R88.reuse, P5 ;  /* 0x000000585d00720c */ /* 0x080fe40002f61270 */
[CC--:B------:R-:W-:Y:S01]  /*4e40*/  ISETP.LT.AND P1, PT, R91.reuse, R88.reuse, P5 ;  /* 0x000000585b00720c */ /* 0x0c0fe20002f21270 */
[----:B------:R-:W4:Y:S01]  /*4e50*/  @P2 LDG.E.LTC128B.64 R74, desc[UR34][R106.64] ;  /* 0x000000226a4a2981 */ /* 0x000f22000c1e1b20 */
[----:B------:R-:W-:Y:S02]  /*4e60*/  ISETP.LT.AND P2, PT, R91, R88, P0 ;  /* 0x000000585b00720c */ /* 0x000fe40000741270 */
[----:B------:R-:W-:Y:S02]  /*4e70*/  CS2R R72, SRZ ;  /* 0x0000000000487805 */ /* 0x000fe4000001ff00 */
[----:B------:R-:W-:Y:S02]  /*4e80*/  IADD3 R104, P0, PT, R106, R2, RZ ;  /* 0x000000026a687210 */ /* 0x000fe40007f1e0ff */
[----:B------:R-:W-:-:S02]  /*4e90*/  CS2R R68, SRZ ;  /* 0x0000000000447805 */ /* 0x000fc4000001ff00 */
[----:B-1----:R-:W-:Y:S01]  /*4ea0*/  CS2R R70, SRZ ;  /* 0x0000000000467805 */ /* 0x002fe2000001ff00 */
[----:B------:R-:W-:Y:S01]  /*4eb0*/  IMAD.X R105, R107, 0x1, R3, P0 ;  /* 0x000000016b697824 */ /* 0x000fe200000e0603 */
[----:B------:R-:W4:Y:S04]  /*4ec0*/  @P3 LDG.E.LTC128B.64 R72, desc[UR34][R106.64+0x100] ;  /* 0x000100226a483981 */ /* 0x000f28000c1e1b20 */
[----:B------:R-:W4:Y:S04]  /*4ed0*/  @P1 LDG.E.LTC128B.64 R68, desc[UR34][R104.64+0x100] ;  /* 0x0001002268441981 */ /* 0x000f28000c1e1b20 */
[----:B------:R-:W4:Y:S01]  /*4ee0*/  @P2 LDG.E.LTC128B.64 R70, desc[UR34][R104.64] ;  /* 0x0000002268462981 */ /* 0x000f22000c1e1b20 */
[----:B------:R-:W-:Y:S05]  /*4ef0*/  WARPSYNC.ALL ;  /* 0x0000000000007948 */ /* 0x000fea0003800000 */
[----:B------:R-:W-:Y:S01]  /*4f00*/  BAR.SYNC.DEFER_BLOCKING 0x0 ;  /* 0x0000000000007b1d */ /* 0x000fe20000010000 */
[----:B------:R-:W-:-:S02]  /*4f10*/  LOP3.LUT P0, R90, R90, 0xff, RZ, 0xc0, !PT ;  /* 0x000000ff5a5a7812 */ /* 0x000fc4000780c0ff */
[----:B------:R-:W-:-:S03]  /*4f20*/  ISETP.NE.AND P6, PT, R89, RZ, PT ;  /* 0x000000ff5900720c */ /* 0x000fc60003fc5270 */
[----:B------:R-:W1:Y:S01]  /*4f30*/  LDCU.64 UR4, c[0x0][0x410] ;  /* 0x00008200ff0477ac */ /* 0x000e620008000a00 */
[----:B------:R-:W-:-:S04]  /*4f40*/  DEPBAR.LE SB5, 0xd ;  /* 0x0000d3400000791a */ /* 0x000fc80000000000 */
[----:B------:R-:W-:Y:S04]  /*4f50*/  STS.128 [R87], R4 ;  /* 0x0000000457007388 */ /* 0x000fe80000000c00 */
[----:B------:R-:W-:Y:S04]  /*4f60*/  STS.128 [R87+0x40], R8 ;  /* 0x0000400857007388 */ /* 0x000fe80000000c00 */
[----:B------:R-:W-:Y:S01]  /*4f70*/  STS.128 [R87+0x80], R12 ;  /* 0x0000800c57007388 */ /* 0x000fe20000000c00 */
[----:B------:R-:W-:-:S04]  /*4f80*/  DEPBAR.LE SB5, 0xc ;  /* 0x0000d3000000791a */ /* 0x000fc80000000000 */
[----:B------:R-:W-:Y:S01]  /*4f90*/  STS.128 [R87+0xc0], R16 ;  /* 0x0000c01057007388 */ /* 0x000fe20000000c00 */
[----:B------:R-:W-:Y:S06]  /*4fa0*/  BAR.SYNC.DEFER_BLOCKING 0x0 ;  /* 0x0000000000007b1d */ /* 0x000fec0000010000 */
[----:B------:R-:W1:Y:S04]  /*4fb0*/  LDS.64 R118, [R84+UR29+0x100] ;  /* 0x0001001d54767984 */ /* 0x000e680008000a00 */
[----:B------:R-:W1:Y:S04]  /*4fc0*/  LDS.64 R120, [R84+UR29] ;  /* 0x0000001d54787984 */ /* 0x000e680008000a00 */
[----:B------:R-:W1:Y:S04]  /*4fd0*/  LDS.64 R114, [R84+UR29+0x320] ;  /* 0x0003201d54727984 */ /* 0x000e680008000a00 */
[----:B------:R-:W1:Y:S04]  /*4fe0*/  LDS.64 R116, [R84+UR29+0x220] ;  /* 0x0002201d54747984 */ /* 0x000e680008000a00 */
[----:B------:R-:W1:Y:S04]  /*4ff0*/  LDS.64 R112, [R84+UR29+0x440] ;  /* 0x0004401d54707984 */ /* 0x000e680008000a00 */
[----:B------:R-:W1:Y:S04]  /*5000*/  LDS.64 R110, [R84+UR29+0x540] ;  /* 0x0005401d546e7984 */ /* 0x000e680008000a00 */
[----:B------:R-:W1:Y:S04]  /*5010*/  LDS.64 R6, [R84+UR29+0x760] ;  /* 0x0007601d54067984 */ /* 0x000e680008000a00 */
[----:B------:R-:W1:Y:S01]  /*5020*/  LDS.64 R108, [R84+UR29+0x660] ;  /* 0x0006601d546c7984 */ /* 0x000e620008000a00 */
[----:B------:R-:W-:-:S02]  /*5030*/  ISETP.GE.OR P4, PT, R85, R88, !P0 ;  /* 0x000000585500720c */ /* 0x000fc40004786670 */
[-C--:B------:R-:W-:Y:S02]  /*5040*/  ISETP.GE.OR P2, PT, R85, R88.reuse, !P6 ;  /* 0x000000585500720c */ /* 0x080fe40007746670 */
[CC--:B------:R-:W-:Y:S01]  /*5050*/  ISETP.GE.OR P1, PT, R95.reuse, R88.reuse, !P0 ;  /* 0x000000585f00720c */ /* 0x0c0fe20004726670 */
[-C--:B-1----:R-:W-:Y:S02]  /*5060*/  DMUL R4, R118, R98.reuse ;  /* 0x0000006276047228 */ /* 0x082fe40000000000 */
[-C--:B------:R-:W-:Y:S02]  /*5070*/  DMUL R8, R120, R98.reuse ;  /* 0x0000006278087228 */ /* 0x080fe40000000000 */
[-C--:B------:R-:W-:Y:S01]  /*5080*/  DMUL R114, R114, R98.reuse ;  /* 0x0000006272727228 */ /* 0x080fe20000000000 */
[-C--:B------:R-:W-:Y:S01]  /*5090*/  ISETP.GE.OR P3, PT, R95, R88.reuse, !P6 ;  /* 0x000000585f00720c */ /* 0x080fe20007766670 */
[-C--:B------:R-:W-:Y:S01]  /*50a0*/  DMUL R10, R116, R98.reuse ;  /* 0x00000062740a7228 */ /* 0x080fe20000000000 */
[----:B------:R-:W-:Y:S01]  /*50b0*/  ISETP.GE.OR P0, PT, R93, R88, !P6 ;  /* 0x000000585d00720c */ /* 0x000fe20007706670 */
[----:B------:R-:W-:-:S02]  /*50c0*/  DMUL R112, R112, R98 ;  /* 0x0000006270707228 */ /* 0x000fc40000000000 */
[-C--:B------:R-:W-:Y:S02]  /*50d0*/  DMUL R110, R110, R98.reuse ;  /* 0x000000626e6e7228 */ /* 0x080fe40000000000 */
[-C--:B------:R-:W-:Y:S02]  /*50e0*/  DMUL R6, R6, R98.reuse ;  /* 0x0000006206067228 */ /* 0x080fe40000000000 */
[----:B------:R-:W-:Y:S02]  /*50f0*/  DMUL R108, R108, R98 ;  /* 0x000000626c6c7228 */ /* 0x000fe40000000000 */
[-C--:B--2---:R-:W-:Y:S02]  /*5100*/  DFMA R8, R82, R96.reuse, R8 ;  /* 0x000000605208722b */ /* 0x084fe40000000008 */
[----:B---3--:R-:W-:-:S05]  /*5110*/  DFMA R4, R80, R96, R4 ;  /* 0x000000605004722b */ /* 0x008fca0000000004 */
[----:B------:R-:W-:Y:S01]  /*5120*/  @!P2 ST.E.64 desc[UR34][R100.64], R8 ;  /* 0x000000086400a985 */ /* 0x000fe2000c101b22 */
[----:B----4-:R-:W-:-:S03]  /*5130*/  DFMA R10, R78, R96, R10 ;  /* 0x000000604e0a722b */ /* 0x010fc6000000000a */
[----:B------:R-:W-:Y:S01]  /*5140*/  @!P4 ST.E.64 desc[UR34][R100.64+0x100], R4 ;  /* 0x000100046400c985 */ /* 0x000fe2000c101b22 */
[-C--:B------:R-:W-:Y:S01]  /*5150*/  DFMA R114, R76, R96.reuse, R114 ;  /* 0x000000604c72722b */ /* 0x080fe20000000072 */
[----:B------:R-:W-:Y:S01]  /*5160*/  ISETP.NE.AND P4, PT, R90, RZ, PT ;  /* 0x000000ff5a00720c */ /* 0x000fe20003f85270 */
[----:B------:R-:W-:-:S03]  /*5170*/  DFMA R112, R74, R96, R112 ;  /* 0x000000604a70722b */ /* 0x000fc60000000070 */
[-C--:B------:R-:W-:Y:S02]  /*5180*/  ISETP.GE.OR P2, PT, R93, R88.reuse, !P4 ;  /* 0x000000585d00720c */ /* 0x080fe40006746670 */
[----:B------:R-:W-:Y:S01]  /*5190*/  @!P1 ST.E.64 desc[UR34][R102.64+0x100], R114 ;  /* 0x0001007266009985 */ /* 0x000fe2000c101b22 */
[----:B------:R-:W-:-:S03]  /*51a0*/  ISETP.GE.OR P1, PT, R91, R88, !P4 ;  /* 0x000000585b00720c */ /* 0x000fc60006726670 */
[----:B------:R1:W-:Y:S04]  /*51b0*/  @!P3 ST.E.64 desc[UR34][R102.64], R10 ;  /* 0x0000000a6600b985 */ /* 0x0003e8000c101b22 */
[----:B------:R-:W-:Y:S01]  /*51c0*/  @!P0 ST.E.64 desc[UR34][R106.64], R112 ;  /* 0x000000706a008985 */ /* 0x000fe2000c101b22 */
[----:B------:R-:W-:Y:S01]  /*51d0*/  ISETP.GE.OR P0, PT, R91, R88, !P6 ;  /* 0x000000585b00720c */ /* 0x000fe20007706670 */
[-C--:B------:R-:W-:Y:S02]  /*51e0*/  DFMA R110, R72, R96.reuse, R110 ;  /* 0x00000060486e722b */ /* 0x080fe4000000006e */
[-C--:B------:R-:W-:Y:S02]  /*51f0*/  DFMA R6, R68, R96.reuse, R6 ;  /* 0x000000604406722b */ /* 0x080fe40000000006 */
[----:B------:R-:W-:-:S03]  /*5200*/  DFMA R108, R70, R96, R108 ;  /* 0x00000060466c722b */ /* 0x000fc6000000006c */
[----:B------:R-:W-:Y:S01]  /*5210*/  @!P2 ST.E.64 desc[UR34][R106.64+0x100], R110 ;  /* 0x0001006e6a00a985 */ /* 0x000fe2000c101b22 */
[----:B------:R-:W-:-:S03]  /*5220*/  ISETP.NE.AND P3, PT, R89, RZ, PT ;  /* 0x000000ff5900720c */ /* 0x000fc60003f65270 */
[----:B------:R2:W-:Y:S04]  /*5230*/  @!P1 ST.E.64 desc[UR34][R104.64+0x100], R6 ;  /* 0x0001000668009985 */ /* 0x0005e8000c101b22 */
[----:B------:R-:W-:Y:S01]  /*5240*/  @!P0 ST.E.64 desc[UR34][R104.64], R108 ;  /* 0x0000006c68008985 */ /* 0x000fe2000c101b22 */
[----:B-1----:R-:W-:Y:S01]  /*5250*/  VIADD R11, R85, 0x8 ;  /* 0x00000008550b7836 */ /* 0x002fe20000000000 */
[----:B------:R-:W-:-:S04]  /*5260*/  IADD3 R12, P0, PT, R100, UR4, RZ ;  /* 0x00000004640c7c10 */ /* 0x000fc8000ff1e0ff */
[CC--:B------:R-:W-:Y:S02]  /*5270*/  ISETP.LT.AND P1, PT, R11.reuse, R88.reuse, P5 ;  /* 0x000000580b00720c */ /* 0x0c0fe40002f21270 */
[----:B------:R-:W-:Y:S01]  /*5280*/  ISETP.LT.AND P2, PT, R11, R88, P3 ;  /* 0x000000580b00720c */ /* 0x000fe20001f41270 */
[----:B------:R-:W-:Y:S01]  /*5290*/  VIADD R9, R85, 0x9 ;  /* 0x0000000955097836 */ /* 0x000fe20000000000 */
[----:B------:R-:W-:Y:S02]  /*52a0*/  IADD3.X R13, PT, PT, R101, UR5, RZ, P0, !PT ;  /* 0x00000005650d7c10 */ /* 0x000fe400087fe4ff */
[----:B------:R-:W-:-:S07]  /*52b0*/  IADD3 R14, P0, PT, R102, UR4, RZ ;  /* 0x00000004660e7c10 */ /* 0x000fce000ff1e0ff */
[----:B------:R-:W3:Y:S01]  /*52c0*/  @P1 LDG.E.LTC128B.64 R80, desc[UR34][R12.64+0x100] ;  /* 0x000100220c501981 */ /* 0x000ee2000c1e1b20 */
[----:B------:R-:W-:-:S03]  /*52d0*/  ISETP.LT.AND P1, PT, R9, R88, P5 ;  /* 0x000000580900720c */ /* 0x000fc60002f21270 */
[----:B------:R-:W4:Y:S01]  /*52e0*/  @P2 LDG.E.LTC128B.64 R82, desc[UR34][R12.64] ;  /* 0x000000220c522981 */ /* 0x000f22000c1e1b20 */
[----:B------:R-:W-:Y:S01]  /*52f0*/  ISETP.LT.AND P2, PT, R9, R88, P3 ;  /* 0x000000580900720c */ /* 0x000fe20001f41270 */
[----:B--2---:R-:W-:Y:S01]  /*5300*/  VIADD R7, R85, 0xa ;  /* 0x0000000a55077836 */ /* 0x004fe20000000000 */
[----:B------:R-:W-:Y:S02]  /*5310*/  IADD3.X R15, PT, PT, R103, UR5, RZ, P0, !PT ;  /* 0x00000005670f7c10 */ /* 0x000fe400087fe4ff */
[----:B------:R-:W-:-:S05]  /*5320*/  IADD3 R18, P0, PT, R14, R2, RZ ;  /* 0x000000020e127210 */ /* 0x000fca0007f1e0ff */
[----:B------:R-:W2:Y:S01]  /*5330*/  @P1 LDG.E.LTC128B.64 R76, desc[UR34][R14.64+0x100] ;  /* 0x000100220e4c1981 */ /* 0x000ea2000c1e1b20 */
[----:B------:R-:W-:-:S03]  /*5340*/  ISETP.LT.AND P1, PT, R7, R88, P5 ;  /* 0x000000580700720c */ /* 0x000fc60002f21270 */
[----:B------:R-:W2:Y:S01]  /*5350*/  @P2 LDG.E.LTC128B.64 R78, desc[UR34][R14.64] ;  /* 0x000000220e4e2981 */ /* 0x000ea2000c1e1b20 */
[----:B------:R-:W-:Y:S01]  /*5360*/  ISETP.LT.AND P2, PT, R7, R88, P3 ;  /* 0x000000580700720c */ /* 0x000fe20001f41270 */
[----:B------:R-:W-:Y:S01]  /*5370*/  IMAD.X R19, R15, 0x1, R3, P0 ;  /* 0x000000010f137824 */ /* 0x000fe200000e0603 */
[----:B------:R-:W-:Y:S01]  /*5380*/  IADD3 R16, P0, PT, R18, R2, RZ ;  /* 0x0000000212107210 */ /* 0x000fe20007f1e0ff */
[----:B------:R-:W-:-:S04]  /*5390*/  VIADD R5, R85, 0xb ;  /* 0x0000000b55057836 */ /* 0x000fc80000000000 */
[----:B------:R-:W-:Y:S01]  /*53a0*/  IMAD.X R17, R19, 0x1, R3, P0 ;  /* 0x0000000113117824 */ /* 0x000fe200000e0603 */
[CC--:B------:R-:W-:Y:S01]  /*53b0*/  ISETP.LT.AND P0, PT, R5.reuse, R88.reuse, P5 ;  /* 0x000000580500720c */ /* 0x0c0fe20002f01270 */
[----:B------:R-:W2:Y:S01]  /*53c0*/  @P1 LDG.E.LTC128B.64 R72, desc[UR34][R18.64+0x100] ;  /* 0x0001002212481981 */ /* 0x000ea2000c1e1b20 */
[----:B------:R-:W-:-:S03]  /*53d0*/  ISETP.LT.AND P1, PT, R5, R88, P3 ;  /* 0x000000580500720c */ /* 0x000fc60001f21270 */
[----:B------:R-:W2:Y:S08]  /*53e0*/  @P2 LDG.E.LTC128B.64 R74, desc[UR34][R18.64] ;  /* 0x00000022124a2981 */ /* 0x000eb0000c1e1b20 */
[----:B------:R-:W2:Y:S04]  /*53f0*/  @P0 LDG.E.LTC128B.64 R68, desc[UR34][R16.64+0x100] ;  /* 0x0001002210440981 */ /* 0x000ea8000c1e1b20 */
[----:B------:R-:W2:Y:S01]  /*5400*/  @P1 LDG.E.LTC128B.64 R70, desc[UR34][R16.64] ;  /* 0x0000002210461981 */ /* 0x000ea2000c1e1b20 */
[----:B------:R-:W-:Y:S06]  /*5410*/  BAR.SYNC.DEFER_BLOCKING 0x0 ;  /* 0x0000000000007b1d */ /* 0x000fec0000010000 */
[----:B------:R-:W-:-:S04]  /*5420*/  DEPBAR.LE SB5, 0x8 ;  /* 0x0000d2000000791a */ /* 0x000fc80000000000 */
[----:B------:R-:W-:Y:S04]  /*5430*/  STS.128 [R87], R32 ;  /* 0x0000002057007388 */ /* 0x000fe80000000c00 */
[----:B------:R-:W-:Y:S04]  /*5440*/  STS.128 [R87+0x40], R28 ;  /* 0x0000401c57007388 */ /* 0x000fe80000000c00 */
[----:B------:R-:W-:Y:S04]  /*5450*/  STS.128 [R87+0x80], R24 ;  /* 0x0000801857007388 */ /* 0x000fe80000000c00 */
[----:B------:R-:W-:Y:S01]  /*5460*/  STS.128 [R87+0xc0], R20 ;  /* 0x0000c01457007388 */ /* 0x000fe20000000c00 */
[----:B------:R-:W-:Y:S06]  /*5470*/  BAR.SYNC.DEFER_BLOCKING 0x0 ;  /* 0x0000000000007b1d */ /* 0x000fec0000010000 */
[----:B------:R-:W1:Y:S04]  /*5480*/  LDS.64 R102, [R84+UR29+0x100] ;  /* 0x0001001d54667984 */ /* 0x000e680008000a00 */
[----:B------:R-:W1:Y:S04]  /*5490*/  LDS.64 R104, [R84+UR29] ;  /* 0x0000001d54687984 */ /* 0x000e680008000a00 */
[----:B------:R-:W1:Y:S04]  /*54a0*/  LDS.64 R94, [R84+UR29+0x320] ;  /* 0x0003201d545e7984 */ /* 0x000e680008000a00 */
[----:B------:R-:W1:Y:S04]  /*54b0*/  LDS.64 R100, [R84+UR29+0x220] ;  /* 0x0002201d54647984 */ /* 0x000e680008000a00 */
[----:B------:R-:W1:Y:S04]  /*54c0*/  LDS.64 R90, [R84+UR29+0x540] ;  /* 0x0005401d545a7984 */ /* 0x000e680008000a00 */
[----:B------:R-:W1:Y:S01]  /*54d0*/  LDS.64 R92, [R84+UR29+0x440] ;  /* 0x0004401d545c7984 */ /* 0x000e620008000a00 */
[----:B------:R-:W-:-:S03]  /*54e0*/  ISETP.GE.OR P1, PT, R11, R88, !P4 ;  /* 0x000000580b00720c */ /* 0x000fc60006726670 */
[----:B------:R-:W1:Y:S01]  /*54f0*/  LDS.64 R22, [R84+UR29+0x760] ;  /* 0x0007601d54167984 */ /* 0x000e620008000a00 */
[----:B------:R-:W-:-:S03]  /*5500*/  ISETP.GE.OR P0, PT, R11, R88, !P6 ;  /* 0x000000580b00720c */ /* 0x000fc60007706670 */
[----:B------:R-:W1:Y:S02]  /*5510*/  LDS.64 R24, [R84+UR29+0x660] ;  /* 0x0006601d54187984 */ /* 0x000e640008000a00 */
[-C--:B-1----:R-:W-:Y:S02]  /*5520*/  DMUL R20, R102, R98.reuse ;  /* 0x0000006266147228 */ /* 0x082fe40000000000 */
[-C--:B------:R-:W-:Y:S02]  /*5530*/  DMUL R32, R104, R98.reuse ;  /* 0x0000006268207228 */ /* 0x080fe40000000000 */
[-C--:B------:R-:W-:Y:S02]  /*5540*/  DMUL R94, R94, R98.reuse ;  /* 0x000000625e5e7228 */ /* 0x080fe40000000000 */
[-C--:B------:R-:W-:Y:S02]  /*5550*/  DMUL R100, R100, R98.reuse ;  /* 0x0000006264647228 */ /* 0x080fe40000000000 */
[----:B------:R-:W-:-:S02]  /*5560*/  DMUL R90, R90, R98 ;  /* 0x000000625a5a7228 */ /* 0x000fc40000000000 */
[-C--:B------:R-:W-:Y:S02]  /*5570*/  DMUL R92, R92, R98.reuse ;  /* 0x000000625c5c7228 */ /* 0x080fe40000000000 */
[-C--:B------:R-:W-:Y:S02]  /*5580*/  DMUL R22, R22, R98.reuse ;  /* 0x0000006216167228 */ /* 0x080fe40000000000 */
[----:B------:R-:W-:Y:S02]  /*5590*/  DMUL R24, R24, R98 ;  /* 0x0000006218187228 */ /* 0x000fe40000000000 */
[-C--:B---3--:R-:W-:Y:S02]  /*55a0*/  DFMA R20, R80, R96.reuse, R20 ;  /* 0x000000605014722b */ /* 0x088fe40000000014 */
[----:B----4-:R-:W-:-:S05]  /*55b0*/  DFMA R10, R82, R96, R32 ;  /* 0x00000060520a722b */ /* 0x010fca0000000020 */
[----:B------:R-:W-:Y:S01]  /*55c0*/  @!P1 ST.E.64 desc[UR34][R12.64+0x100], R20 ;  /* 0x000100140c009985 */ /* 0x000fe2000c101b22 */
[----:B------:R-:W-:-:S03]  /*55d0*/  ISETP.GE.OR P1, PT, R9, R88, !P4 ;  /* 0x000000580900720c */ /* 0x000fc60006726670 */
[----:B------:R1:W-:Y:S01]  /*55e0*/  @!P0 ST.E.64 desc[UR34][R12.64], R10 ;  /* 0x0000000a0c008985 */ /* 0x0003e2000c101b22 */
[----:B------:R-:W-:Y:S01]  /*55f0*/  ISETP.GE.OR P0, PT, R9, R88, !P6 ;  /* 0x000000580900720c */ /* 0x000fe20007706670 */
[-C--:B--2---:R-:W-:Y:S02]  /*5600*/  DFMA R94, R76, R96.reuse, R94 ;  /* 0x000000604c5e722b */ /* 0x084fe4000000005e */
[----:B------:R-:W-:-:S06]  /*5610*/  DFMA R100, R78, R96, R100 ;  /* 0x000000604e64722b */ /* 0x000fcc0000000064 */
[----:B------:R-:W-:Y:S01]  /*5620*/  @!P1 ST.E.64 desc[UR34][R14.64+0x100], R94 ;  /* 0x0001005e0e009985 */ /* 0x000fe2000c101b22 */
[----:B------:R-:W-:-:S03]  /*5630*/  ISETP.GE.OR P1, PT, R7, R88, !P4 ;  /* 0x000000580700720c */ /* 0x000fc60006726670 */
[----:B------:R2:W-:Y:S01]  /*5640*/  @!P0 ST.E.64 desc[UR34][R14.64], R100 ;  /* 0x000000640e008985 */ /* 0x0005e2000c101b22 */
[----:B------:R-:W-:Y:S01]  /*5650*/  ISETP.GE.OR P0, PT, R7, R88, !P6 ;  /* 0x000000580700720c */ /* 0x000fe20007706670 */
[-C--:B------:R-:W-:Y:S02]  /*5660*/  DFMA R90, R72, R96.reuse, R90 ;  /* 0x00000060485a722b */ /* 0x080fe4000000005a */
[----:B------:R-:W-:-:S06]  /*5670*/  DFMA R92, R74, R96, R92 ;  /* 0x000000604a5c722b */ /* 0x000fcc000000005c */
[----:B------:R-:W-:Y:S01]  /*5680*/  @!P1 ST.E.64 desc[UR34][R18.64+0x100], R90 ;  /* 0x0001005a12009985 */ /* 0x000fe2000c101b22 */
[----:B------:R-:W-:-:S03]  /*5690*/  ISETP.GE.OR P1, PT, R5, R88, !P4 ;  /* 0x000000580500720c */ /* 0x000fc60006726670 */
[----:B------:R-:W-:Y:S01]  /*56a0*/  @!P0 ST.E.64 desc[UR34][R18.64], R92 ;  /* 0x0000005c12008985 */ /* 0x000fe2000c101b22 */
[----:B------:R-:W-:Y:S01]  /*56b0*/  ISETP.GE.OR P0, PT, R5, R88, !P6 ;  /* 0x000000580500720c */ /* 0x000fe20007706670 */
[-C--:B------:R-:W-:Y:S01]  /*56c0*/  DFMA R22, R68, R96.reuse, R22 ;  /* 0x000000604416722b */ /* 0x080fe20000000016 */
[----:B------:R-:W-:Y:S01]  /*56d0*/  VIADD R5, R85, 0x10 ;  /* 0x0000001055057836 */ /* 0x000fe20000000000 */
[----:B------:R-:W-:-:S04]  /*56e0*/  DFMA R24, R70, R96, R24 ;  /* 0x000000604618722b */ /* 0x000fc80000000018 */
[CC--:B------:R-:W-:Y:S02]  /*56f0*/  ISETP.LT.AND P2, PT, R5.reuse, R88.reuse, P3 ;  /* 0x000000580500720c */ /* 0x0c0fe40001f41270 */
[----:B------:R-:W-:Y:S01]  /*5700*/  @!P1 ST.E.64 desc[UR34][R16.64+0x100], R22 ;  /* 0x0001001610009985 */ /* 0x000fe2000c101b22 */
[----:B------:R-:W-:-:S03]  /*5710*/  ISETP.LT.AND P1, PT, R5, R88, P5 ;  /* 0x000000580500720c */ /* 0x000fc60002f21270 */
[----:B------:R3:W-:Y:S01]  /*5720*/  @!P0 ST.E.64 desc[UR34][R16.64], R24 ;  /* 0x0000001810008985 */ /* 0x0007e2000c101b22 */
[----:B-1----:R-:W-:Y:S01]  /*5730*/  IADD3 R12, P0, PT, R12, UR4, RZ ;  /* 0x000000040c0c7c10 */ /* 0x002fe2000ff1e0ff */
[----:B------:R-:W-:-:S03]  /*5740*/  VIADD R7, R85, 0x11 ;  /* 0x0000001155077836 */ /* 0x000fc60000000000 */
[----:B------:R-:W-:-:S05]  /*5750*/  IADD3.X R13, PT, PT, R13, UR5, RZ, P0, !PT ;  /* 0x000000050d0d7c10 */ /* 0x000fca00087fe4ff */
[----:B------:R-:W4:Y:S01]  /*5760*/  @P2 LDG.E.LTC128B.64 R82, desc[UR34][R12.64] ;  /* 0x000000220c522981 */ /* 0x000f22000c1e1b20 */
[----:B------:R-:W-:-:S03]  /*5770*/  ISETP.LT.AND P2, PT, R7, R88, P3 ;  /* 0x000000580700720c */ /* 0x000fc60001f41270 */
[----:B------:R-:W4:Y:S01]  /*5780*/  @P1 LDG.E.LTC128B.64 R80, desc[UR34][R12.64+0x100] ;  /* 0x000100220c501981 */ /* 0x000f22000c1e1b20 */
[----:B------:R-:W-:Y:S02]  /*5790*/  ISETP.LT.AND P1, PT, R7, R88, P5 ;  /* 0x000000580700720c */ /* 0x000fe40002f21270 */
[----:B--2---:R-:W-:Y:S01]  /*57a0*/  IADD3 R14, P0, PT, R14, UR4, RZ ;  /* 0x000000040e0e7c10 */ /* 0x004fe2000ff1e0ff */
[----:B------:R-:W-:-:S03]  /*57b0*/  VIADD R9, R85, 0x12 ;  /* 0x0000001255097836 */ /* 0x000fc60000000000 */
[----:B------:R-:W-:-:S05]  /*57c0*/  IADD3.X R15, PT, PT, R15, UR5, RZ, P0, !PT ;  /* 0x000000050f0f7c10 */ /* 0x000fca00087fe4ff */
[----:B------:R-:W2:Y:S01]  /*57d0*/  @P2 LDG.E.LTC128B.64 R78, desc[UR34][R14.64] ;  /* 0x000000220e4e2981 */ /* 0x000ea2000c1e1b20 */
[----:B------:R-:W-:-:S03]  /*57e0*/  ISETP.LT.AND P2, PT, R9, R88, P3 ;  /* 0x000000580900720c */ /* 0x000fc60001f41270 */
[----:B------:R-:W2:Y:S01]  /*57f0*/  @P1 LDG.E.LTC128B.64 R76, desc[UR34][R14.64+0x100] ;  /* 0x000100220e4c1981 */ /* 0x000ea2000c1e1b20 */
[----:B------:R-:W-:Y:S02]  /*5800*/  ISETP.LT.AND P1, PT, R9, R88, P5 ;  /* 0x000000580900720c */ /* 0x000fe40002f21270 */
[----:B---3--:R-:W-:Y:S01]  /*5810*/  IADD3 R16, P0, PT, R14, R2, RZ ;  /* 0x000000020e107210 */ /* 0x008fe20007f1e0ff */
[----:B------:R-:W-:-:S04]  /*5820*/  VIADD R11, R85, 0x13 ;  /* 0x00000013550b7836 */ /* 0x000fc80000000000 */
[----:B------:R-:W-:Y:S01]  /*5830*/  IMAD.X R17, R15, 0x1, R3, P0 ;  /* 0x000000010f117824 */ /* 0x000fe200000e0603 */
[----:B------:R-:W-:-:S04]  /*5840*/  IADD3 R18, P0, PT, R16, R2, RZ ;  /* 0x0000000210127210 */ /* 0x000fc80007f1e0ff */
[----:B------:R-:W3:Y:S04]  /*5850*/  @P2 LDG.E.LTC128B.64 R74, desc[UR34][R16.64] ;  /* 0x00000022104a2981 */ /* 0x000ee8000c1e1b20 */
[----:B------:R-:W3:Y:S01]  /*5860*/  @P1 LDG.E.LTC128B.64 R72, desc[UR34][R16.64+0x100] ;  /* 0x0001002210481981 */ /* 0x000ee2000c1e1b20 */
[-C--:B------:R-:W-:Y:S01]  /*5870*/  ISETP.LT.AND P1, PT, R11, R88.reuse, P3 ;  /* 0x000000580b00720c */ /* 0x080fe20001f21270 */
[----:B------:R-:W-:Y:S01]  /*5880*/  IMAD.X R19, R17, 0x1, R3, P0 ;  /* 0x0000000111137824 */ /* 0x000fe200000e0603 */
[----:B------:R-:W-:-:S11]  /*5890*/  ISETP.LT.AND P0, PT, R11, R88, P5 ;  /* 0x000000580b00720c */ /* 0x000fd60002f01270 */
[----:B------:R-:W3:Y:S04]  /*58a0*/  @P1 LDG.E.LTC128B.64 R70, desc[UR34][R18.64] ;  /* 0x0000002212461981 */ /* 0x000ee8000c1e1b20 */
[----:B------:R-:W3:Y:S01]  /*58b0*/  @P0 LDG.E.LTC128B.64 R68, desc[UR34][R18.64+0x100] ;  /* 0x0001002212440981 */ /* 0x000ee2000c1e1b20 */
[----:B------:R-:W-:Y:S06]  /*58c0*/  BAR.SYNC.DEFER_BLOCKING 0x0 ;  /* 0x0000000000007b1d */ /* 0x000fec0000010000 */
[----:B------:R-:W-:-:S04]  /*58d0*/  DEPBAR.LE SB5, 0x5 ;  /* 0x0000d1400000791a */ /* 0x000fc80000000000 */
[----:B------:R-:W-:Y:S04]  /*58e0*/  STS.128 [R87], R36 ;  /* 0x0000002457007388 */ /* 0x000fe80000000c00 */
[----:B------:R-:W-:Y:S04]  /*58f0*/  STS.128 [R87+0x40], R40 ;  /* 0x0000402857007388 */ /* 0x000fe80000000c00 */
[----:B------:R-:W-:Y:S01]  /*5900*/  STS.128 [R87+0x80], R44 ;  /* 0x0000802c57007388 */ /* 0x000fe20000000c00 */
[----:B------:R-:W-:-:S04]  /*5910*/  DEPBAR.LE SB5, 0x4 ;  /* 0x0000d1000000791a */ /* 0x000fc80000000000 */
[----:B------:R-:W-:Y:S01]  /*5920*/  STS.128 [R87+0xc0], R48 ;  /* 0x0000c03057007388 */ /* 0x000fe20000000c00 */
[----:B------:R-:W-:Y:S06]  /*5930*/  BAR.SYNC.DEFER_BLOCKING 0x0 ;  /* 0x0000000000007b1d */ /* 0x000fec0000010000 */
[----:B------:R-:W1:Y:S04]  /*5940*/  LDS.64 R32, [R84+UR29] ;  /* 0x0000001d54207984 */ /* 0x000e680008000a00 */
[----:B------:R-:W1:Y:S04]  /*5950*/  LDS.64 R20, [R84+UR29+0x100] ;  /* 0x0001001d54147984 */ /* 0x000e680008000a00 */
        /* <DEDUP_REMOVED lines=15> */
[----:B------:R-:W-:Y:S01]  /*5a50*/  DMUL R34, R34, R98 ;  /* 0x0000006222227228 */ /* 0x000fe20000000000 */
[----:B------:R-:W-:Y:S01]  /*5a60*/  VIADD R5, R85, 0x18 ;  /* 0x0000001855057836 */ /* 0x000fe20000000000 */
[-C--:B----4-:R-:W-:Y:S02]  /*5a70*/  DFMA R32, R82, R96.reuse, R32 ;  /* 0x000000605220722b */ /* 0x090fe40000000020 */
[----:B------:R-:W-:-:S05]  /*5a80*/  DFMA R20, R80, R96, R20 ;  /* 0x000000605014722b */ /* 0x000fca0000000014 */
        /* <DEDUP_REMOVED lines=10> */
[-C--:B---3--:R-:W-:Y:S02]  /*5b30*/  DFMA R26, R74, R96.reuse, R26 ;  /* 0x000000604a1a722b */ /* 0x088fe4000000001a */
[----:B------:R-:W-:-:S06]  /*5b40*/  DFMA R24, R72, R96, R24 ;  /* 0x000000604818722b */ /* 0x000fcc0000000018 */
[----:B------:R-:W-:Y:S01]  /*5b50*/  @!P0 ST.E.64 desc[UR34][R16.64], R26 ;  /* 0x0000001a10008985 */ /* 0x000fe2000c101b22 */
[----:B------:R-:W-:-:S03]  /*5b60*/  ISETP.GE.OR P0, PT, R11, R88, !P6 ;  /* 0x000000580b00720c */ /* 0x000fc60007706670 */
[----:B------:R-:W-:Y:S01]  /*5b70*/  @!P1 ST.E.64 desc[UR34][R16.64+0x100], R24 ;  /* 0x0001001810009985 */ /* 0x000fe2000c101b22 */
[----:B------:R-:W-:Y:S01]  /*5b80*/  ISETP.GE.OR P1, PT, R11, R88, !P4 ;  /* 0x000000580b00720c */ /* 0x000fe20006726670 */
[-C--:B------:R-:W-:Y:S02]  /*5b90*/  DFMA R22, R70, R96.reuse, R22 ;  /* 0x000000604616722b */ /* 0x080fe40000000016 */
[----:B------:R-:W-:-:S06]  /*5ba0*/  DFMA R34, R68, R96, R34 ;  /* 0x000000604422722b */ /* 0x000fcc0000000022 */
[----:B------:R-:W-:Y:S01]  /*5bb0*/  @!P0 ST.E.64 desc[UR34][R18.64], R22 ;  /* 0x0000001612008985 */ /* 0x000fe2000c101b22 */
[----:B------:R-:W-:Y:S02]  /*5bc0*/  IADD3 R8, P0, PT, R12, UR4, RZ ;  /* 0x000000040c087c10 */ /* 0x000fe4000ff1e0ff */
[----:B-1----:R-:W-:Y:S01]  /*5bd0*/  IADD3 R12, P2, PT, R14, UR4, RZ ;  /* 0x000000040e0c7c10 */ /* 0x002fe2000ff5e0ff */
[----:B------:R-:W-:Y:S01]  /*5be0*/  @!P1 ST.E.64 desc[UR34][R18.64+0x100], R34 ;  /* 0x0001002212009985 */ /* 0x000fe2000c101b22 */
[----:B------:R-:W-:Y:S02]  /*5bf0*/  IADD3.X R9, PT, PT, R13, UR5, RZ, P0, !PT ;  /* 0x000000050d097c10 */ /* 0x000fe400087fe4ff */
[-C--:B------:R-:W-:Y:S02]  /*5c00*/  IADD3 R10, P1, PT, R12, R2.reuse, RZ ;  /* 0x000000020c0a7210 */ /* 0x080fe40007f3e0ff */
[----:B------:R-:W-:Y:S01]  /*5c10*/  IADD3.X R13, PT, PT, R15, UR5, RZ, P2, !PT ;  /* 0x000000050f0d7c10 */ /* 0x000fe200097fe4ff */
[----:B------:R-:W-:Y:S01]  /*5c20*/  VIADD R7, R85, 0x19 ;  /* 0x0000001955077836 */ /* 0x000fe20000000000 */
[----:B--2---:R-:W-:-:S03]  /*5c30*/  IADD3 R14, P0, PT, R10, R2, RZ ;  /* 0x000000020a0e7210 */ /* 0x004fc60007f1e0ff */
[----:B------:R-:W-:Y:S01]  /*5c40*/  IMAD.X R11, R13, 0x1, R3, P1 ;  /* 0x000000010d0b7824 */ /* 0x000fe200008e0603 */
[----:B------:R-:W-:-:S03]  /*5c50*/  ISETP.LT.AND P1, PT, R5, R88, P3 ;  /* 0x000000580500720c */ /* 0x000fc60001f21270 */
[----:B------:R-:W-:Y:S01]  /*5c60*/  IMAD.X R15, R11, 0x1, R3, P0 ;  /* 0x000000010b0f7824 */ /* 0x000fe200000e0603 */
[----:B------:R-:W-:Y:S01]  /*5c70*/  ISETP.LT.AND P0, PT, R7, R88, P3 ;  /* 0x000000580700720c */ /* 0x000fe20001f01270 */
[----:B------:R-:W-:-:S08]  /*5c80*/  VIADD R3, R85, 0x1a ;  /* 0x0000001a55037836 */ /* 0x000fd00000000000 */
[----:B------:R-:W2:Y:S01]  /*5c90*/  @P1 LDG.E.LTC128B.64 R82, desc[UR34][R8.64] ;  /* 0x0000002208521981 */ /* 0x000ea2000c1e1b20 */
[----:B------:R-:W-:-:S03]  /*5ca0*/  ISETP.LT.AND P1, PT, R3, R88, P3 ;  /* 0x000000580300720c */ /* 0x000fc60001f21270 */
[----:B------:R-:W3:Y:S01]  /*5cb0*/  @P0 LDG.E.LTC128B.64 R78, desc[UR34][R12.64] ;  /* 0x000000220c4e0981 */ /* 0x000ee2000c1e1b20 */
[-C--:B------:R-:W-:Y:S01]  /*5cc0*/  ISETP.LT.AND P0, PT, R5, R88.reuse, P5 ;  /* 0x000000580500720c */ /* 0x080fe20002f01270 */
[----:B------:R-:W-:Y:S01]  /*5cd0*/  VIADD R85, R85, 0x1b ;  /* 0x0000001b55557836 */ /* 0x000fe20000000000 */
[----:B------:R-:W-:-:S07]  /*5ce0*/  ISETP.LT.AND P2, PT, R7, R88, P5 ;  /* 0x000000580700720c */ /* 0x000fce0002f41270 */
[----:B------:R-:W4:Y:S01]  /*5cf0*/  @P1 LDG.E.LTC128B.64 R74, desc[UR34][R10.64] ;  /* 0x000000220a4a1981 */ /* 0x000f22000c1e1b20 */
[----:B------:R-:W-:-:S03]  /*5d00*/  ISETP.LT.AND P1, PT, R3, R88, P5 ;  /* 0x000000580300720c */ /* 0x000fc60002f21270 */
[----:B------:R-:W3:Y:S01]  /*5d10*/  @P0 LDG.E.LTC128B.64 R80, desc[UR34][R8.64+0x100] ;  /* 0x0001002208500981 */ /* 0x000ee2000c1e1b20 */
[----:B------:R-:W-:-:S03]  /*5d20*/  ISETP.LT.AND P0, PT, R85, R88, P3 ;  /* 0x000000585500720c */ /* 0x000fc60001f01270 */
[----:B------:R-:W4:Y:S06]  /*5d30*/  @P2 LDG.E.LTC128B.64 R76, desc[UR34][R12.64+0x100] ;  /* 0x000100220c4c2981 */ /* 0x000f2c000c1e1b20 */
[----:B------:R-:W4:Y:S04]  /*5d40*/  @P1 LDG.E.LTC128B.64 R72, desc[UR34][R10.64+0x100] ;  /* 0x000100220a481981 */ /* 0x000f28000c1e1b20 */
[----:B------:R-:W4:Y:S01]  /*5d50*/  @P0 LDG.E.LTC128B.64 R70, desc[UR34][R14.64] ;  /* 0x000000220e460981 */ /* 0x000f22000c1e1b20 */
[----:B------:R-:W-:-:S13]  /*5d60*/  ISETP.LT.AND P0, PT, R85, R88, P5 ;  /* 0x000000585500720c */ /* 0x000fda0002f01270 */
[----:B------:R-:W4:Y:S01]  /*5d70*/  @P0 LDG.E.LTC128B.64 R68, desc[UR34][R14.64+0x100] ;  /* 0x000100220e440981 */ /* 0x000f22000c1e1b20 */
[----:B------:R-:W-:Y:S06]  /*5d80*/  BAR.SYNC.DEFER_BLOCKING 0x0 ;  /* 0x0000000000007b1d */ /* 0x000fec0000010000 */
[----:B-----5:R-:W-:Y:S04]  /*5d90*/  STS.128 [R87], R64 ;  /* 0x0000004057007388 */ /* 0x020fe80000000c00 */
[----:B------:R-:W-:Y:S04]  /*5da0*/  STS.128 [R87+0x40], R60 ;  /* 0x0000403c57007388 */ /* 0x000fe80000000c00 */
[----:B------:R-:W-:Y:S04]  /*5db0*/  STS.128 [R87+0x80], R56 ;  /* 0x0000803857007388 */ /* 0x000fe80000000c00 */
[----:B------:R-:W-:Y:S01]  /*5dc0*/  STS.128 [R87+0xc0], R52 ;  /* 0x0000c03457007388 */ /* 0x000fe20000000c00 */
[----:B------:R-:W-:Y:S06]  /*5dd0*/  BAR.SYNC.DEFER_BLOCKING 0x0 ;  /* 0x0000000000007b1d */ /* 0x000fec0000010000 */
[----:B------:R-:W1:Y:S04]  /*5de0*/  LDS.64 R18, [R84+UR29] ;  /* 0x0000001d54127984 */ /* 0x000e680008000a00 */
[----:B------:R-:W1:Y:S04]  /*5df0*/  LDS.64 R16, [R84+UR29+0x100] ;  /* 0x0001001d54107984 */ /* 0x000e680008000a00 */
[----:B------:R-:W1:Y:S04]  /*5e00*/  LDS.64 R28, [R84+UR29+0x220] ;  /* 0x0002201d541c7984 */ /* 0x000e680008000a00 */
[----:B------:R-:W1:Y:S04]  /*5e10*/  LDS.64 R26, [R84+UR29+0x320] ;  /* 0x0003201d541a7984 */ /* 0x000e680008000a00 */
[----:B------:R-:W1:Y:S04]  /*5e20*/  LDS.64 R24, [R84+UR29+0x440] ;  /* 0x0004401d54187984 */ /* 0x000e680008000a00 */
[----:B------:R-:W1:Y:S04]  /*5e30*/  LDS.64 R22, [R84+UR29+0x540] ;  /* 0x0005401d54167984 */ /* 0x000e680008000a00 */
[----:B------:R-:W1:Y:S01]  /*5e40*/  LDS.64 R20, [R84+UR29+0x660] ;  /* 0x0006601d54147984 */ /* 0x000e620008000a00 */
[----:B------:R-:W-:-:S03]  /*5e50*/  P2R R4, PR, RZ, 0x10 ;  /* 0x00000010ff047803 */ /* 0x000fc60000000000 */
[----:B------:R-:W1:Y:S01]  /*5e60*/  LDS.64 R30, [R84+UR29+0x760] ;  /* 0x0007601d541e7984 */ /* 0x000e620008000a00 */
[----:B------:R-:W-:Y:S02]  /*5e70*/  ISETP.NE.AND P5, PT, R4, RZ, PT ;  /* 0x000000ff0400720c */ /* 0x000fe40003fa5270 */
[CC--:B------:R-:W-:Y:S02]  /*5e80*/  ISETP.GE.OR P1, PT, R5.reuse, R88.reuse, !P6 ;  /* 0x000000580500720c */ /* 0x0c0fe40007726670 */
[-C--:B------:R-:W-:Y:S01]  /*5e90*/  ISETP.GE.OR P0, PT, R5, R88.reuse, !P5 ;  /* 0x000000580500720c */ /* 0x080fe20006f06670 */
[-C--:B-1----:R-:W-:Y:S02]  /*5ea0*/  DMUL R18, R18, R98.reuse ;  /* 0x0000006212127228 */ /* 0x082fe40000000000 */
[-C--:B------:R-:W-:Y:S01]  /*5eb0*/  DMUL R16, R16, R98.reuse ;  /* 0x0000006210107228 */ /* 0x080fe20000000000 */
[CC--:B------:R-:W-:Y:S01]  /*5ec0*/  ISETP.GE.OR P4, PT, R7.reuse, R88.reuse, !P6 ;  /* 0x000000580700720c */ /* 0x0c0fe20007786670 */
        /* <DEDUP_REMOVED lines=8> */
[----:B--2---:R-:W-:-:S07]  /*5f50*/  DFMA R18, R82, R96, R18 ;  /* 0x000000605212722b */ /* 0x004fce0000000012 */
[----:B------:R1:W-:Y:S01]  /*5f60*/  @!P1 ST.E.64 desc[UR34][R8.64], R18 ;  /* 0x0000001208009985 */ /* 0x0003e2000c101b22 */
[----:B------:R-:W-:Y:S01]  /*5f70*/  ISETP.GE.OR P1, PT, R3, R88, !P5 ;  /* 0x000000580300720c */ /* 0x000fe20006f26670 */
[-C--:B---3--:R-:W-:Y:S02]  /*5f80*/  DFMA R16, R80, R96.reuse, R16 ;  /* 0x000000605010722b */ /* 0x088fe40000000010 */
[----:B------:R-:W-:-:S05]  /*5f90*/  DFMA R28, R78, R96, R28 ;  /* 0x000000604e1c722b */ /* 0x000fca000000001c */
[----:B------:R1:W-:Y:S01]  /*5fa0*/  @!P0 ST.E.64 desc[UR34][R8.64+0x100], R16 ;  /* 0x0001001008008985 */ /* 0x0003e2000c101b22 */
[CC--:B------:R-:W-:Y:S01]  /*5fb0*/  ISETP.GE.OR P0, PT, R85.reuse, R88.reuse, !P6 ;  /* 0x000000585500720c */ /* 0x0c0fe20007706670 */
[-C--:B----4-:R-:W-:Y:S02]  /*5fc0*/  DFMA R26, R76, R96.reuse, R26 ;  /* 0x000000604c1a722b */ /* 0x090fe4000000001a */
[-C--:B------:R-:W-:Y:S02]  /*5fd0*/  DFMA R24, R74, R96.reuse, R24 ;  /* 0x000000604a18722b */ /* 0x080fe40000000018 */
[-C--:B------:R-:W-:Y:S02]  /*5fe0*/  DFMA R22, R72, R96.reuse, R22 ;  /* 0x000000604816722b */ /* 0x080fe40000000016 */
[-C--:B------:R-:W-:Y:S01]  /*5ff0*/  DFMA R20, R70, R96.reuse, R20 ;  /* 0x000000604614722b */ /* 0x080fe20000000014 */
[----:B------:R1:W-:Y:S04]  /*6000*/  @!P4 ST.E.64 desc[UR34][R12.64], R28 ;  /* 0x0000001c0c00c985 */ /* 0x0003e8000c101b22 */
[----:B------:R1:W-:Y:S04]  /*6010*/  @!P3 ST.E.64 desc[UR34][R12.64+0x100], R26 ;  /* 0x0001001a0c00b985 */ /* 0x0003e8000c101b22 */
[----:B------:R1:W-:Y:S04]  /*6020*/  @!P2 ST.E.64 desc[UR34][R10.64], R24 ;  /* 0x000000180a00a985 */ /* 0x0003e8000c101b22 */
[----:B------:R1:W-:Y:S04]  /*6030*/  @!P1 ST.E.64 desc[UR34][R10.64+0x100], R22 ;  /* 0x000100160a009985 */ /* 0x0003e8000c101b22 */
[----:B------:R1:W-:Y:S01]  /*6040*/  @!P0 ST.E.64 desc[UR34][R14.64], R20 ;  /* 0x000000140e008985 */ /* 0x0003e2000c101b22 */
[----:B------:R-:W-:Y:S01]  /*6050*/  ISETP.GE.OR P0, PT, R85, R88, !P5 ;  /* 0x000000585500720c */ /* 0x000fe20006f06670 */
[----:B------:R-:W-:-:S12]  /*6060*/  DFMA R30, R68, R96, R30 ;  /* 0x00000060441e722b */ /* 0x000fd8000000001e */
[----:B------:R-:W-:Y:S05]  /*6070*/  @P0 BRA `(.L_x_18) ;  /* 0x0000000c006c0947 */ /* 0x000fea0003800000 */
[----:B------:R3:W-:Y:S01]  /*6080*/  ST.E.64 desc[UR34][R14.64+0x100], R30 ;  /* 0x0001001e0e007985 */ /* 0x0007e2000c101b22 */
[----:B------:R-:W-:Y:S05]  /*6090*/  BRA `(.L_x_18) ;  /* 0x0000000c00647947 */ /* 0x000fea0003800000 */
.L_x_17:
[----:B------:R-:W-:Y:S05]  /*60a0*/  WARPSYNC.ALL ;  /* 0x0000000000007948 */ /* 0x000fea0003800000 */
[----:B------:R-:W-:Y:S01]  /*60b0*/  BAR.SYNC.DEFER_BLOCKING 0x0 ;  /* 0x0000000000007b1d */ /* 0x000fe20000010000 */
[----:B------:R-:W-:Y:S01]  /*60c0*/  LOP3.LUT P0, R89, R89, 0xff, RZ, 0xc0, !PT ;  /* 0x000000ff59597812 */ /* 0x000fe2000780c0ff */
[----:B------:R-:W-:Y:S01]  /*60d0*/  VIADD R2, R85, 0x1 ;  /* 0x0000000155027836 */ /* 0x000fe20000000000 */
[----:B------:R-:W-:Y:S02]  /*60e0*/  LOP3.LUT P1, R90, R90, 0xff, RZ, 0xc0, !PT ;  /* 0x000000ff5a5a7812 */ /* 0x000fe4000782c0ff */
[----:B------:R-:W-:Y:S01]  /*60f0*/  ISETP.NE.AND P5, PT, R89, RZ, PT ;  /* 0x000000ff5900720c */ /* 0x000fe20003fa5270 */
[----:B------:R-:W2:Y:S01]  /*6100*/  LDCU UR10, c[0x0][0x380] ;  /* 0x00007000ff0a77ac */ /* 0x000ea20008000800 */
[----:B------:R-:W-:Y:S01]  /*6110*/  ISETP.NE.AND P6, PT, R90, RZ, PT ;  /* 0x000000ff5a00720c */ /* 0x000fe20003fc5270 */
[----:B------:R-:W3:Y:S01]  /*6120*/  LDCU.64 UR6, c[0x0][0x3f8] ;  /* 0x00007f00ff0677ac */ /* 0x000ee20008000a00 */
[----:B------:R-:W4:Y:S01]  /*6130*/  LDCU.64 UR4, c[0x0][0x410] ;  /* 0x00008200ff0477ac */ /* 0x000f220008000a00 */
[----:B------:R-:W-:-:S04]  /*6140*/  DEPBAR.LE SB5, 0xf ;  /* 0x0000d3c00000791a */ /* 0x000fc80000000000 */
[----:B------:R-:W-:Y:S01]  /*6150*/  STS.128 [R87], R4 ;  /* 0x0000000457007388 */ /* 0x000fe20000000c00 */
[C---:B--2---:R-:W-:Y:S02]  /*6160*/  ISETP.GE.OR P0, PT, R85.reuse, UR10, !P0 ;  /* 0x0000000a55007c0c */ /* 0x044fe4000c706670 */
[----:B------:R-:W-:Y:S01]  /*6170*/  ISETP.GE.OR P1, PT, R85, UR10, !P1 ;  /* 0x0000000a55007c0c */ /* 0x000fe2000cf26670 */
[----:B------:R-:W-:-:S04]  /*6180*/  DEPBAR.LE SB5, 0xe ;  /* 0x0000d3800000791a */ /* 0x000fc80000000000 */
[----:B------:R-:W-:Y:S01]  /*6190*/  STS.128 [R87+0x40], R8 ;  /* 0x0000400857007388 */ /* 0x000fe20000000c00 */
[C---:B------:R-:W-:Y:S02]  /*61a0*/  ISETP.GE.OR P3, PT, R2.reuse, UR10, !P5 ;  /* 0x0000000a02007c0c */ /* 0x040fe4000ef66670 */
[----:B------:R-:W-:Y:S01]  /*61b0*/  ISETP.GE.OR P2, PT, R2, UR10, !P6 ;  /* 0x0000000a02007c0c */ /* 0x000fe2000f746670 */
[----:B------:R-:W-:-:S04]  /*61c0*/  DEPBAR.LE SB5, 0xc ;  /* 0x0000d3000000791a */ /* 0x000fc80000000000 */
[----:B------:R-:W-:Y:S01]  /*61d0*/  STS.128 [R87+0x80], R12 ;  /* 0x0000800c57007388 */ /* 0x000fe20000000c00 */
[----:B------:R-:W-:-:S03]  /*61e0*/  VIADD R2, R85, 0x2 ;  /* 0x0000000255027836 */ /* 0x000fc60000000000 */
[----:B------:R-:W-:Y:S01]  /*61f0*/  STS.128 [R87+0xc0], R16 ;  /* 0x0000c01057007388 */ /* 0x000fe20000000c00 */
[----:B------:R-:W-:Y:S01]  /*6200*/  BAR.SYNC.DEFER_BLOCKING 0x0 ;  /* 0x0000000000007b1d */ /* 0x000fe20000010000 */
[----:B------:R-:W-:-:S05]  /*6210*/  ISETP.GE.OR P4, PT, R2, UR10, !P5 ;  /* 0x0000000a02007c0c */ /* 0x000fca000ef86670 */
[----:B------:R-:W2:Y:S04]  /*6220*/  @!P0 LDS.64 R74, [R84+UR29] ;  /* 0x0000001d544a8984 */ /* 0x000ea80008000a00 */
[----:B------:R-:W3:Y:S04]  /*6230*/  LDS.64 R76, [R84+UR29+0x100] ;  /* 0x0001001d544c7984 */ /* 0x000ee80008000a00 */
[----:B------:R-:W4:Y:S04]  /*6240*/  LDS.64 R72, [R84+UR29+0x220] ;  /* 0x0002201d54487984 */ /* 0x000f280008000a00 */
[----:B-1----:R-:W1:Y:S04]  /*6250*/  LDS.64 R70, [R84+UR29+0x320] ;  /* 0x0003201d54467984 */ /* 0x002e680008000a00 */
[----:B------:R-:W-:Y:S04]  /*6260*/  LDS.64 R4, [R84+UR29+0x540] ;  /* 0x0005401d54047984 */ /* 0x000fe80008000a00 */
[----:B------:R-:W1:Y:S04]  /*6270*/  LDS.64 R68, [R84+UR29+0x440] ;  /* 0x0004401d54447984 */ /* 0x000e680008000a00 */
[----:B------:R-:W1:Y:S04]  /*6280*/  LDS.64 R8, [R84+UR29+0x660] ;  /* 0x0006601d54087984 */ /* 0x000e680008000a00 */
[----:B------:R-:W1:Y:S01]  /*6290*/  LDS.64 R6, [R84+UR29+0x760] ;  /* 0x0007601d54067984 */ /* 0x000e620008000a00 */
[----:B--2---:R-:W-:-:S02]  /*62a0*/  @!P0 DMUL R74, R74, R98 ;  /* 0x000000624a4a8228 */ /* 0x004fc40000000000 */
[----:B---3--:R-:W-:-:S05]  /*62b0*/  @!P1 DMUL R76, R76, R98 ;  /* 0x000000624c4c9228 */ /* 0x008fca0000000000 */
[----:B------:R-:W-:Y:S01]  /*62c0*/  @!P0 ST.E.64 desc[UR34][R100.64], R74 ;  /* 0x0000004a64008985 */ /* 0x000fe2000c101b22 */
[----:B------:R-:W-:Y:S01]  /*62d0*/  IADD3 R10, P0, PT, R100, UR6, RZ ;  /* 0x00000006640a7c10 */ /* 0x000fe2000ff1e0ff */
[-C--:B----4-:R-:W-:Y:S02]  /*62e0*/  @!P3 DMUL R72, R72, R98.reuse ;  /* 0x000000624848b228 */ /* 0x090fe40000000000 */
[----:B------:R-:W-:Y:S01]  /*62f0*/  @!P1 ST.E.64 desc[UR34][R100.64+0x100], R76 ;  /* 0x0001004c64009985 */ /* 0x000fe2000c101b22 */
[-C--:B-1----:R-:W-:Y:S01]  /*6300*/  @!P2 DMUL R70, R70, R98.reuse ;  /* 0x000000624646a228 */ /* 0x082fe20000000000 */
[----:B------:R-:W-:Y:S02]  /*6310*/  IADD3.X R11, PT, PT, R101, UR7, RZ, P0, !PT ;  /* 0x00000007650b7c10 */ /* 0x000fe400087fe4ff */
[----:B------:R-:W-:Y:S01]  /*6320*/  ISETP.GE.OR P1, PT, R2, UR10, !P6 ;  /* 0x0000000a02007c0c */ /* 0x000fe2000f726670 */
[----:B------:R-:W-:Y:S01]  /*6330*/  VIADD R2, R85, 0x3 ;  /* 0x0000000355027836 */ /* 0x000fe20000000000 */
[----:B------:R-:W-:Y:S01]  /*6340*/  IADD3 R12, P0, PT, R10, UR6, RZ ;  /* 0x000000060a0c7c10 */ /* 0x000fe2000ff1e0ff */
[----:B------:R-:W-:Y:S01]  /*6350*/  @!P3 ST.E.64 desc[UR34][R10.64], R72 ;  /* 0x000000480a00b985 */ /* 0x000fe2000c101b22 */
[----:B------:R-:W-:-:S02]  /*6360*/  @!P4 DMUL R68, R68, R98 ;  /* 0x000000624444c228 */ /* 0x000fc40000000000 */
[C---:B------:R-:W-:Y:S01]  /*6370*/  ISETP.GE.OR P3, PT, R2.reuse, UR10, !P5 ;  /* 0x0000000a02007c0c */ /* 0x040fe2000ef66670 */
[----:B------:R-:W-:Y:S01]  /*6380*/  @!P2 ST.E.64 desc[UR34][R10.64+0x100], R70 ;  /* 0x000100460a00a985 */ /* 0x000fe2000c101b22 */
[----:B------:R-:W-:Y:S01]  /*6390*/  ISETP.GE.OR P2, PT, R2, UR10, !P6 ;  /* 0x0000000a02007c0c */ /* 0x000fe2000f746670 */
[----:B------:R-:W-:Y:S01]  /*63a0*/  VIADD R2, R85, 0x8 ;  /* 0x0000000855027836 */ /* 0x000fe20000000000 */
[----:B------:R-:W-:-:S03]  /*63b0*/  IADD3.X R13, PT, PT, R11, UR7, RZ, P0, !PT ;  /* 0x000000070b0d7c10 */ /* 0x000fc600087fe4ff */
[-C--:B------:R-:W-:Y:S01]  /*63c0*/  @!P1 DMUL R14, R4, R98.reuse ;  /* 0x00000062040e9228 */ /* 0x080fe20000000000 */
[----:B------:R-:W-:Y:S01]  /*63d0*/  IADD3 R4, P0, PT, R12, UR6, RZ ;  /* 0x000000060c047c10 */ /* 0x000fe2000ff1e0ff */
[----:B------:R-:W-:Y:S04]  /*63e0*/  @!P4 ST.E.64 desc[UR34][R12.64], R68 ;  /* 0x000000440c00c985 */ /* 0x000fe8000c101b22 */
[-C--:B------:R-:W-:Y:S01]  /*63f0*/  @!P3 DMUL R8, R8, R98.reuse ;  /* 0x000000620808b228 */ /* 0x080fe20000000000 */
[----:B------:R-:W-:Y:S01]  /*6400*/  IADD3.X R5, PT, PT, R13, UR7, RZ, P0, !PT ;  /* 0x000000070d057c10 */ /* 0x000fe200087fe4ff */
[----:B------:R-:W-:Y:S01]  /*6410*/  @!P2 DMUL R6, R6, R98 ;  /* 0x000000620606a228 */ /* 0x000fe20000000000 */
[----:B------:R-:W-:Y:S01]  /*6420*/  @!P1 ST.E.64 desc[UR34][R12.64+0x100], R14 ;  /* 0x0001000e0c009985 */ /* 0x000fe2000c101b22 */
[----:B------:R-:W-:-:S02]  /*6430*/  ISETP.GE.OR P0, PT, R2, UR10, !P5 ;  /* 0x0000000a02007c0c */ /* 0x000fc4000ef06670 */
[----:B------:R-:W-:Y:S01]  /*6440*/  ISETP.GE.OR P1, PT, R2, UR10, !P6 ;  /* 0x0000000a02007c0c */ /* 0x000fe2000f726670 */
[----:B------:R1:W-:Y:S01]  /*6450*/  @!P3 ST.E.64 desc[UR34][R4.64], R8 ;  /* 0x000000080400b985 */ /* 0x0003e2000c101b22 */
[----:B------:R-:W-:-:S03]  /*6460*/  VIADD R2, R85, 0x9 ;  /* 0x0000000955027836 */ /* 0x000fc60000000000 */
[----:B------:R-:W-:Y:S01]  /*6470*/  @!P2 ST.E.64 desc[UR34][R4.64+0x100], R6 ;  /* 0x000100060400a985 */ /* 0x000fe2000c101b22 */
[----:B------:R-:W-:Y:S01]  /*6480*/  BAR.SYNC.DEFER_BLOCKING 0x0 ;  /* 0x0000000000007b1d */ /* 0x000fe20000010000 */
[----:B------:R-:W-:Y:S02]  /*6490*/  ISETP.GE.OR P3, PT, R2, UR10, !P5 ;  /* 0x0000000a02007c0c */ /* 0x000fe4000ef66670 */
[----:B-1----:R-:W-:-:S03]  /*64a0*/  IADD3 R8, P2, PT, R100, UR4, RZ ;  /* 0x0000000464087c10 */ /* 0x002fc6000ff5e0ff */
[----:B------:R-:W-:-:S04]  /*64b0*/  DEPBAR.LE SB5, 0x8 ;  /* 0x0000d2000000791a */ /* 0x000fc80000000000 */
[----:B------:R-:W-:Y:S01]  /*64c0*/  STS.128 [R87], R32 ;  /* 0x0000002057007388 */ /* 0x000fe20000000c00 */
[----:B------:R-:W-:Y:S02]  /*64d0*/  IADD3.X R9, PT, PT, R101, UR5, RZ, P2, !PT ;  /* 0x0000000565097c10 */ /* 0x000fe400097fe4ff */
[----:B------:R-:W-:Y:S01]  /*64e0*/  ISETP.GE.OR P2, PT, R2, UR10, !P6 ;  /* 0x0000000a02007c0c */ /* 0x000fe2000f746670 */
[----:B------:R-:W-:Y:S01]  /*64f0*/  STS.128 [R87+0x40], R28 ;  /* 0x0000401c57007388 */ /* 0x000fe20000000c00 */
[----:B------:R-:W-:-:S03]  /*6500*/  VIADD R2, R85, 0xa ;  /* 0x0000000a55027836 */ /* 0x000fc60000000000 */
[----:B------:R-:W-:Y:S02]  /*6510*/  STS.128 [R87+0x80], R24 ;  /* 0x0000801857007388 */ /* 0x000fe40000000c00 */
[----:B------:R-:W-:Y:S02]  /*6520*/  ISETP.GE.OR P4, PT, R2, UR10, !P5 ;  /* 0x0000000a02007c0c */ /* 0x000fe4000ef86670 */
[----:B------:R-:W-:Y:S01]  /*6530*/  STS.128 [R87+0xc0], R20 ;  /* 0x0000c01457007388 */ /* 0x000fe20000000c00 */
[----:B------:R-:W-:Y:S06]  /*6540*/  BAR.SYNC.DEFER_BLOCKING 0x0 ;  /* 0x0000000000007b1d */ /* 0x000fec0000010000 */
[----:B------:R-:W1:Y:S04]  /*6550*/  @!P0 LDS.64 R12, [R84+UR29] ;  /* 0x0000001d540c8984 */ /* 0x000e680008000a00 */
[----:B------:R-:W2:Y:S04]  /*6560*/  LDS.64 R68, [R84+UR29+0x100] ;  /* 0x0001001d54447984 */ /* 0x000ea80008000a00 */
[----:B------:R-:W3:Y:S04]  /*6570*/  LDS.64 R18, [R84+UR29+0x220] ;  /* 0x0002201d54127984 */ /* 0x000ee80008000a00 */
[----:B------:R-:W4:Y:S04]  /*6580*/  LDS.64 R16, [R84+UR29+0x320] ;  /* 0x0003201d54107984 */ /* 0x000f280008000a00 */
[----:B------:R-:W4:Y:S04]  /*6590*/  LDS.64 R6, [R84+UR29+0x440] ;  /* 0x0004401d54067984 */ /* 0x000f280008000a00 */
[----:B------:R-:W-:Y:S04]  /*65a0*/  LDS.64 R4, [R84+UR29+0x540] ;  /* 0x0005401d54047984 */ /* 0x000fe80008000a00 */
[----:B------:R-:W4:Y:S01]  /*65b0*/  LDS.64 R14, [R84+UR29+0x660] ;  /* 0x0006601d540e7984 */ /* 0x000f220008000a00 */
[----:B-1----:R-:W-:-:S03]  /*65c0*/  @!P0 DMUL R20, R12, R98 ;  /* 0x000000620c148228 */ /* 0x002fc60000000000 */
[----:B------:R-:W1:Y:S01]  /*65d0*/  LDS.64 R12, [R84+UR29+0x760] ;  /* 0x0007601d540c7984 */ /* 0x000e620008000a00 */
[----:B--2---:R-:W-:-:S03]  /*65e0*/  @!P1 DMUL R68, R68, R98 ;  /* 0x0000006244449228 */ /* 0x004fc60000000000 */
[----:B------:R2:W-:Y:S01]  /*65f0*/  @!P0 ST.E.64 desc[UR34][R8.64], R20 ;  /* 0x0000001408008985 */ /* 0x0005e2000c101b22 */
[----:B------:R-:W-:Y:S01]  /*6600*/  IADD3 R10, P0, PT, R10, UR4, RZ ;  /* 0x000000040a0a7c10 */ /* 0x000fe2000ff1e0ff */
[-C--:B---3--:R-:W-:Y:S02]  /*6610*/  @!P3 DMUL R18, R18, R98.reuse ;  /* 0x000000621212b228 */ /* 0x088fe40000000000 */
[----:B------:R-:W-:Y:S01]  /*6620*/  @!P1 ST.E.64 desc[UR34][R8.64+0x100], R68 ;  /* 0x0001004408009985 */ /* 0x000fe2000c101b22 */
[-C--:B----4-:R-:W-:Y:S01]  /*6630*/  @!P2 DMUL R22, R16, R98.reuse ;  /* 0x000000621016a228 */ /* 0x090fe20000000000 */
        /* <DEDUP_REMOVED lines=10> */
[----:B------:R-:W-:-:S05]  /*66e0*/  IADD3.X R17, PT, PT, R11, UR7, RZ, P0, !PT ;  /* 0x000000070b117c10 */ /* 0x000fca00087fe4ff */
[----:B------:R3:W-:Y:S04]  /*66f0*/  @!P4 ST.E.64 desc[UR34][R16.64], R6 ;  /* 0x000000061000c985 */ /* 0x0007e8000c101b22 */
[-C--:B------:R-:W-:Y:S02]  /*6700*/  @!P3 DMUL R14, R14, R98.reuse ;  /* 0x000000620e0eb228 */ /* 0x080fe40000000000 */
[-C--:B--2---:R-:W-:Y:S01]  /*6710*/  @!P1 DMUL R20, R4, R98.reuse ;  /* 0x0000006204149228 */ /* 0x084fe20000000000 */
[----:B------:R-:W-:Y:S01]  /*6720*/  IADD3 R4, P0, PT, R16, UR6, RZ ;  /* 0x0000000610047c10 */ /* 0x000fe2000ff1e0ff */
[----:B-1----:R-:W-:-:S03]  /*6730*/  @!P2 DMUL R12, R12, R98 ;  /* 0x000000620c0ca228 */ /* 0x002fc60000000000 */
[----:B------:R-:W-:Y:S02]  /*6740*/  IADD3.X R5, PT, PT, R17, UR7, RZ, P0, !PT ;  /* 0x0000000711057c10 */ /* 0x000fe400087fe4ff */
[----:B------:R-:W-:Y:S01]  /*6750*/  ISETP.GE.OR P0, PT, R2, UR10, !P5 ;  /* 0x0000000a02007c0c */ /* 0x000fe2000ef06670 */
[----:B---3--:R-:W-:Y:S02]  /*6760*/  @!P1 IMAD.MOV.U32 R6, RZ, RZ, R16 ;  /* 0x000000ffff069224 */ /* 0x008fe400078e0010 */
[----:B------:R-:W-:-:S05]  /*6770*/  @!P1 IMAD.MOV.U32 R7, RZ, RZ, R17 ;  /* 0x000000ffff079224 */ /* 0x000fca00078e0011 */
[----:B------:R-:W-:Y:S01]  /*6780*/  @!P1 ST.E.64 desc[UR34][R6.64+0x100], R20 ;  /* 0x0001001406009985 */ /* 0x000fe2000c101b22 */
[----:B------:R-:W-:-:S03]  /*6790*/  IADD3 R8, P1, PT, R8, UR4, RZ ;  /* 0x0000000408087c10 */ /* 0x000fc6000ff3e0ff */
[----:B------:R-:W-:Y:S01]  /*67a0*/  @!P3 ST.E.64 desc[UR34][R4.64], R14 ;  /* 0x0000000e0400b985 */ /* 0x000fe2000c101b22 */
[----:B------:R-:W-:-:S03]  /*67b0*/  IADD3.X R9, PT, PT, R9, UR5, RZ, P1, !PT ;  /* 0x0000000509097c10 */ /* 0x000fc60008ffe4ff */
[----:B------:R-:W-:Y:S01]  /*67c0*/  @!P2 ST.E.64 desc[UR34][R4.64+0x100], R12 ;  /* 0x0001000c0400a985 */ /* 0x000fe2000c101b22 */
[----:B------:R-:W-:Y:S01]  /*67d0*/  BAR.SYNC.DEFER_BLOCKING 0x0 ;  /* 0x0000000000007b1d */ /* 0x000fe20000010000 */
[----:B------:R-:W-:Y:S01]  /*67e0*/  ISETP.GE.OR P2, PT, R2, UR10, !P6 ;  /* 0x0000000a02007c0c */ /* 0x000fe2000f746670 */
[----:B------:R-:W-:-:S05]  /*67f0*/  VIADD R2, R85, 0x11 ;  /* 0x0000001155027836 */ /* 0x000fca0000000000 */
[C---:B------:R-:W-:Y:S02]  /*6800*/  ISETP.GE.OR P4, PT, R2.reuse, UR10, !P5 ;  /* 0x0000000a02007c0c */ /* 0x040fe4000ef86670 */
[----:B------:R-:W-:Y:S01]  /*6810*/  ISETP.GE.OR P1, PT, R2, UR10, !P6 ;  /* 0x0000000a02007c0c */ /* 0x000fe2000f726670 */
[----:B------:R-:W-:-:S05]  /*6820*/  VIADD R2, R85, 0x12 ;  /* 0x0000001255027836 */ /* 0x000fca0000000000 */
[----:B------:R-:W-:Y:S01]  /*6830*/  ISETP.GE.OR P3, PT, R2, UR10, !P5 ;  /* 0x0000000a02007c0c */ /* 0x000fe2000ef66670 */
[----:B------:R-:W-:-:S04]  /*6840*/  DEPBAR.LE SB5, 0x5 ;  /* 0x0000d1400000791a */ /* 0x000fc80000000000 */
[----:B------:R-:W-:Y:S04]  /*6850*/  STS.128 [R87], R36 ;  /* 0x0000002457007388 */ /* 0x000fe80000000c00 */
[----:B------:R-:W-:Y:S04]  /*6860*/  STS.128 [R87+0x40], R40 ;  /* 0x0000402857007388 */ /* 0x000fe80000000c00 */
[----:B------:R-:W-:Y:S01]  /*6870*/  STS.128 [R87+0x80], R44 ;  /* 0x0000802c57007388 */ /* 0x000fe20000000c00 */
[----:B------:R-:W-:-:S04]  /*6880*/  DEPBAR.LE SB5, 0x4 ;  /* 0x0000d1000000791a */ /* 0x000fc80000000000 */
[----:B------:R-:W-:Y:S01]  /*6890*/  STS.128 [R87+0xc0], R48 ;  /* 0x0000c03057007388 */ /* 0x000fe20000000c00 */
[----:B------:R-:W-:Y:S06]  /*68a0*/  BAR.SYNC.DEFER_BLOCKING 0x0 ;  /* 0x0000000000007b1d */ /* 0x000fec0000010000 */
[----:B------:R-:W1:Y:S04]  /*68b0*/  @!P0 LDS.64 R20, [R84+UR29] ;  /* 0x0000001d54148984 */ /* 0x000e680008000a00 */
[----:B------:R-:W2:Y:S04]  /*68c0*/  LDS.64 R22, [R84+UR29+0x100] ;  /* 0x0001001d54167984 */ /* 0x000ea80008000a00 */
[----:B------:R-:W3:Y:S04]  /*68d0*/  LDS.64 R18, [R84+UR29+0x220] ;  /* 0x0002201d54127984 */ /* 0x000ee80008000a00 */
[----:B------:R-:W4:Y:S04]  /*68e0*/  LDS.64 R16, [R84+UR29+0x320] ;  /* 0x0003201d54107984 */ /* 0x000f280008000a00 */
[----:B------:R-:W4:Y:S04]  /*68f0*/  LDS.64 R4, [R84+UR29+0x440] ;  /* 0x0004401d54047984 */ /* 0x000f280008000a00 */
[----:B------:R-:W4:Y:S04]  /*6900*/  LDS.64 R14, [R84+UR29+0x540] ;  /* 0x0005401d540e7984 */ /* 0x000f280008000a00 */
[----:B------:R-:W4:Y:S04]  /*6910*/  LDS.64 R12, [R84+UR29+0x660] ;  /* 0x0006601d540c7984 */ /* 0x000f280008000a00 */
[----:B------:R-:W4:Y:S01]  /*6920*/  LDS.64 R6, [R84+UR29+0x760] ;  /* 0x0007601d54067984 */ /* 0x000f220008000a00 */
[----:B-1----:R-:W-:-:S02]  /*6930*/  @!P0 DMUL R20, R20, R98 ;  /* 0x0000006214148228 */ /* 0x002fc40000000000 */
[----:B--2---:R-:W-:-:S05]  /*6940*/  @!P2 DMUL R22, R22, R98 ;  /* 0x000000621616a228 */ /* 0x004fca0000000000 */
[----:B------:R1:W-:Y:S01]  /*6950*/  @!P0 ST.E.64 desc[UR34][R8.64], R20 ;  /* 0x0000001408008985 */ /* 0x0003e2000c101b22 */
[----:B------:R-:W-:Y:S01]  /*6960*/  IADD3 R10, P0, PT, R10, UR4, RZ ;  /* 0x000000040a0a7c10 */ /* 0x000fe2000ff1e0ff */
[-C--:B---3--:R-:W-:Y:S02]  /*6970*/  @!P4 DMUL R18, R18, R98.reuse ;  /* 0x000000621212c228 */ /* 0x088fe40000000000 */
[----:B------:R2:W-:Y:S01]  /*6980*/  @!P2 ST.E.64 desc[UR34][R8.64+0x100], R22 ;  /* 0x000100160800a985 */ /* 0x0005e2000c101b22 */
[-C--:B----4-:R-:W-:Y:S01]  /*6990*/  @!P1 DMUL R16, R16, R98.reuse ;  /* 0x0000006210109228 */ /* 0x090fe20000000000 */
[----:B------:R-:W-:Y:S02]  /*69a0*/  IADD3.X R11, PT, PT, R11, UR5, RZ, P0, !PT ;  /* 0x000000050b0b7c10 */ /* 0x000fe400087fe4ff */
[----:B------:R-:W-:Y:S01]  /*69b0*/  ISETP.GE.OR P0, PT, R2, UR10, !P6 ;  /* 0x0000000a02007c0c */ /* 0x000fe2000f706670 */
[----:B------:R-:W-:Y:S01]  /*69c0*/  VIADD R2, R85, 0x13 ;  /* 0x0000001355027836 */ /* 0x000fe20000000000 */
[----:B------:R-:W-:Y:S01]  /*69d0*/  @!P3 DMUL R4, R4, R98 ;  /* 0x000000620404b228 */ /* 0x000fe20000000000 */
[----:B------:R-:W-:Y:S03]  /*69e0*/  @!P4 ST.E.64 desc[UR34][R10.64], R18 ;  /* 0x000000120a00c985 */ /* 0x000fe6000c101b22 */
[C---:B------:R-:W-:Y:S01]  /*69f0*/  ISETP.GE.OR P2, PT, R2.reuse, UR10, !P5 ;  /* 0x0000000a02007c0c */ /* 0x040fe2000ef46670 */
[----:B------:R3:W-:Y:S01]  /*6a00*/  @!P1 ST.E.64 desc[UR34][R10.64+0x100], R16 ;  /* 0x000100100a009985 */ /* 0x0007e2000c101b22 */
[----:B------:R-:W-:-:S05]  /*6a10*/  ISETP.GE.OR P1, PT, R2, UR10, !P6 ;  /* 0x0000000a02007c0c */ /* 0x000fca000f726670 */
[----:B------:R-:W-:-:S06]  /*6a20*/  @!P0 DMUL R14, R14, R98 ;  /* 0x000000620e0e8228 */ /* 0x000fcc0000000000 */
[-C--:B------:R-:W-:Y:S01]  /*6a30*/  @!P2 DMUL R12, R12, R98.reuse ;  /* 0x000000620c0ca228 */ /* 0x080fe20000000000 */
[----:B-1----:R-:W-:Y:S01]  /*6a40*/  IADD3 R20, P4, PT, R10, UR6, RZ ;  /* 0x000000060a147c10 */ /* 0x002fe2000ff9e0ff */
[----:B------:R-:W-:-:S03]  /*6a50*/  @!P1 DMUL R6, R6, R98 ;  /* 0x0000006206069228 */ /* 0x000fc60000000000 */
[----:B------:R-:W-:-:S05]  /*6a60*/  IADD3.X R21, PT, PT, R11, UR7, RZ, P4, !PT ;  /* 0x000000070b157c10 */ /* 0x000fca000a7fe4ff */
[----:B------:R-:W-:Y:S01]  /*6a70*/  @!P3 ST.E.64 desc[UR34][R20.64], R4 ;  /* 0x000000041400b985 */ /* 0x000fe2000c101b22 */
[----:B------:R-:W-:-:S03]  /*6a80*/  IADD3 R2, P3, PT, R20, UR6, RZ ;  /* 0x0000000614027c10 */ /* 0x000fc6000ff7e0ff */
[----:B------:R-:W-:Y:S01]  /*6a90*/  @!P0 ST.E.64 desc[UR34][R20.64+0x100], R14 ;  /* 0x0001000e14008985 */ /* 0x000fe2000c101b22 */
[----:B------:R-:W-:Y:S02]  /*6aa0*/  IADD3.X R3, PT, PT, R21, UR7, RZ, P3, !PT ;  /* 0x0000000715037c10 */ /* 0x000fe40009ffe4ff */
[----:B--2---:R-:W-:-:S03]  /*6ab0*/  IADD3 R8, P0, PT, R8, UR4, RZ ;  /* 0x0000000408087c10 */ /* 0x004fc6000ff1e0ff */
[----:B------:R-:W-:Y:S01]  /*6ac0*/  @!P2 ST.E.64 desc[UR34][R2.64], R12 ;  /* 0x0000000c0200a985 */ /* 0x000fe2000c101b22 */
[----:B------:R-:W-:Y:S02]  /*6ad0*/  IADD3.X R9, PT, PT, R9, UR5, RZ, P0, !PT ;  /* 0x0000000509097c10 */ /* 0x000fe400087fe4ff */
[----:B---3--:R-:W-:Y:S01]  /*6ae0*/  IADD3 R10, P0, PT, R10, UR4, RZ ;  /* 0x000000040a0a7c10 */ /* 0x008fe2000ff1e0ff */
[----:B------:R1:W-:Y:S03]  /*6af0*/  @!P1 ST.E.64 desc[UR34][R2.64+0x100], R6 ;  /* 0x0001000602009985 */ /* 0x0003e6000c101b22 */
[----:B------:R-:W-:Y:S01]  /*6b00*/  IADD3.X R11, PT, PT, R11, UR5, RZ, P0, !PT ;  /* 0x000000050b0b7c10 */ /* 0x000fe200087fe4ff */
[----:B------:R-:W-:Y:S06]  /*6b10*/  BAR.SYNC.DEFER_BLOCKING 0x0 ;  /* 0x0000000000007b1d */ /* 0x000fec0000010000 */
[----:B-----5:R-:W-:Y:S01]  /*6b20*/  STS.128 [R87], R64 ;  /* 0x0000004057007388 */ /* 0x020fe20000000c00 */
[----:B-1----:R-:W-:-:S03]  /*6b30*/  VIADD R2, R85, 0x18 ;  /* 0x0000001855027836 */ /* 0x002fc60000000000 */
[----:B------:R-:W-:Y:S02]  /*6b40*/  STS.128 [R87+0x40], R60 ;  /* 0x0000403c57007388 */ /* 0x000fe40000000c00 */
[C---:B------:R-:W-:Y:S02]  /*6b50*/  ISETP.GE.OR P1, PT, R2.reuse, UR10, !P5 ;  /* 0x0000000a02007c0c */ /* 0x040fe4000ef26670 */
[----:B------:R-:W-:Y:S01]  /*6b60*/  STS.128 [R87+0x80], R56 ;  /* 0x0000803857007388 */ /* 0x000fe20000000c00 */
[----:B------:R-:W-:Y:S01]  /*6b70*/  ISETP.GE.OR P3, PT, R2, UR10, !P6 ;  /* 0x0000000a02007c0c */ /* 0x000fe2000f766670 */
[----:B------:R-:W-:Y:S02]  /*6b80*/  VIADD R2, R85, 0x19 ;  /* 0x0000001955027836 */ /* 0x000fe40000000000 */
[----:B------:R-:W-:Y:S01]  /*6b90*/  STS.128 [R87+0xc0], R52 ;  /* 0x0000c03457007388 */ /* 0x000fe20000000c00 */
[----:B------:R-:W-:Y:S02]  /*6ba0*/  BAR.SYNC.DEFER_BLOCKING 0x0 ;  /* 0x0000000000007b1d */ /* 0x000fe40000010000 */
[----:B------:R-:W-:-:S02]  /*6bb0*/  ISETP.GE.OR P2, PT, R2, UR10, !P5 ;  /* 0x0000000a02007c0c */ /* 0x000fc4000ef46670 */
[----:B------:R-:W-:Y:S01]  /*6bc0*/  ISETP.GE.OR P4, PT, R2, UR10, !P6 ;  /* 0x0000000a02007c0c */ /* 0x000fe2000f786670 */
[C---:B------:R-:W-:Y:S02]  /*6bd0*/  VIADD R2, R85.reuse, 0x1a ;  /* 0x0000001a55027836 */ /* 0x040fe40000000000 */
[----:B------:R-:W-:-:S03]  /*6be0*/  VIADD R85, R85, 0x1b ;  /* 0x0000001b55557836 */ /* 0x000fc60000000000 */
[----:B------:R-:W-:Y:S01]  /*6bf0*/  ISETP.GE.OR P0, PT, R2, UR10, !P5 ;  /* 0x0000000a02007c0c */ /* 0x000fe2000ef06670 */
[----:B------:R-:W1:Y:S04]  /*6c00*/  LDS.64 R24, [R84+UR29] ;  /* 0x0000001d54187984 */ /* 0x000e680008000a00 */
[----:B------:R-:W2:Y:S04]  /*6c10*/  LDS.64 R22, [R84+UR29+0x100] ;  /* 0x0001001d54167984 */ /* 0x000ea80008000a00 */
[----:B------:R-:W3:Y:S04]  /*6c20*/  LDS.64 R16, [R84+UR29+0x220] ;  /* 0x0002201d54107984 */ /* 0x000ee80008000a00 */
[----:B------:R-:W4:Y:S04]  /*6c30*/  LDS.64 R14, [R84+UR29+0x320] ;  /* 0x0003201d540e7984 */ /* 0x000f280008000a00 */
[----:B------:R-:W4:Y:S04]  /*6c40*/  LDS.64 R12, [R84+UR29+0x440] ;  /* 0x0004401d540c7984 */ /* 0x000f280008000a00 */
[----:B------:R-:W4:Y:S04]  /*6c50*/  LDS.64 R6, [R84+UR29+0x540] ;  /* 0x0005401d54067984 */ /* 0x000f280008000a00 */
[----:B------:R-:W4:Y:S04]  /*6c60*/  LDS.64 R4, [R84+UR29+0x660] ;  /* 0x0006601d54047984 */ /* 0x000f280008000a00 */
[----:B------:R-:W4:Y:S01]  /*6c70*/  LDS.64 R18, [R84+UR29+0x760] ;  /* 0x0007601d54127984 */ /* 0x000f220008000a00 */
[----:B-1----:R-:W-:-:S02]  /*6c80*/  DMUL R24, R24, R98 ;  /* 0x0000006218187228 */ /* 0x002fc40000000000 */
[----:B--2---:R-:W-:-:S05]  /*6c90*/  DMUL R22, R22, R98 ;  /* 0x0000006216167228 */ /* 0x004fca0000000000 */
[----:B------:R-:W-:Y:S01]  /*6ca0*/  @!P1 ST.E.64 desc[UR34][R8.64], R24 ;  /* 0x0000001808009985 */ /* 0x000fe2000c101b22 */
[-C--:B---3--:R-:W-:Y:S01]  /*6cb0*/  DMUL R16, R16, R98.reuse ;  /* 0x0000006210107228 */ /* 0x088fe20000000000 */
[----:B------:R-:W-:Y:S02]  /*6cc0*/  ISETP.GE.OR P1, PT, R2, UR10, !P6 ;  /* 0x0000000a02007c0c */ /* 0x000fe4000f726670 */
[----:B------:R-:W-:Y:S01]  /*6cd0*/  P2R R2, PR, RZ, 0x1 ;  /* 0x00000001ff027803 */ /* 0x000fe20000000000 */
[----:B------:R1:W-:Y:S01]  /*6ce0*/  @!P3 ST.E.64 desc[UR34][R8.64+0x100], R22 ;  /* 0x000100160800b985 */ /* 0x0003e2000c101b22 */
[C---:B------:R-:W-:Y:S01]  /*6cf0*/  ISETP.GE.OR P3, PT, R85.reuse, UR10, !P5 ;  /* 0x0000000a55007c0c */ /* 0x040fe2000ef66670 */
[-C--:B----4-:R-:W-:Y:S01]  /*6d00*/  DMUL R14, R14, R98.reuse ;  /* 0x000000620e0e7228 */ /* 0x090fe20000000000 */
[----:B------:R-:W-:Y:S01]  /*6d10*/  ISETP.NE.AND P5, PT, R2, RZ, PT ;  /* 0x000000ff0200720c */ /* 0x000fe20003fa5270 */
[----:B------:R2:W-:Y:S01]  /*6d20*/  @!P2 ST.E.64 desc[UR34][R10.64], R16 ;  /* 0x000000100a00a985 */ /* 0x0005e2000c101b22 */
[----:B------:R-:W-:Y:S01]  /*6d30*/  IADD3 R2, P0, PT, R10, UR6, RZ ;  /* 0x000000060a027c10 */ /* 0x000fe2000ff1e0ff */
[-C--:B------:R-:W-:Y:S01]  /*6d40*/  DMUL R20, R12, R98.reuse ;  /* 0x000000620c147228 */ /* 0x080fe20000000000 */
[----:B------:R-:W-:Y:S01]  /*6d50*/  ISETP.GE.OR P2, PT, R85, UR10, !P6 ;  /* 0x0000000a55007c0c */ /* 0x000fe2000f746670 */
[----:B------:R-:W-:Y:S01]  /*6d60*/  DMUL R6, R6, R98 ;  /* 0x0000006206067228 */ /* 0x000fe20000000000 */
[----:B------:R-:W-:-:S02]  /*6d70*/  IADD3.X R3, PT, PT, R11, UR7, RZ, P0, !PT ;  /* 0x000000070b037c10 */ /* 0x000fc400087fe4ff */
[----:B------:R-:W-:Y:S01]  /*6d80*/  IADD3 R12, P0, PT, R2, UR6, RZ ;  /* 0x00000006020c7c10 */ /* 0x000fe2000ff1e0ff */
[----:B------:R-:W-:-:S03]  /*6d90*/  DMUL R4, R4, R98 ;  /* 0x0000006204047228 */ /* 0x000fc60000000000 */
[----:B------:R-:W-:Y:S01]  /*6da0*/  IADD3.X R13, PT, PT, R3, UR7, RZ, P0, !PT ;  /* 0x00000007030d7c10 */ /* 0x000fe200087fe4ff */
[----:B------:R-:W-:Y:S01]  /*6db0*/  DMUL R18, R18, R98 ;  /* 0x0000006212127228 */ /* 0x000fe20000000000 */
[----:B-1----:R-:W-:Y:S02]  /*6dc0*/  @!P4 IMAD.MOV.U32 R8, RZ, RZ, R10 ;  /* 0x000000ffff08c224 */ /* 0x002fe400078e000a */
[----:B------:R-:W-:-:S05]  /*6dd0*/  @!P4 IMAD.MOV.U32 R9, RZ, RZ, R11 ;  /* 0x000000ffff09c224 */ /* 0x000fca00078e000b */
[----:B------:R2:W-:Y:S04]  /*6de0*/  @!P4 ST.E.64 desc[UR34][R8.64+0x100], R14 ;  /* 0x0001000e0800c985 */ /* 0x0005e8000c101b22 */
[----:B------:R2:W-:Y:S04]  /*6df0*/  @!P5 ST.E.64 desc[UR34][R2.64], R20 ;  /* 0x000000140200d985 */ /* 0x0005e8000c101b22 */
[----:B------:R2:W-:Y:S04]  /*6e00*/  @!P1 ST.E.64 desc[UR34][R2.64+0x100], R6 ;  /* 0x0001000602009985 */ /* 0x0005e8000c101b22 */
[----:B------:R2:W-:Y:S04]  /*6e10*/  @!P3 ST.E.64 desc[UR34][R12.64], R4 ;  /* 0x000000040c00b985 */ /* 0x0005e8000c101b22 */
[----:B------:R2:W-:Y:S02]  /*6e20*/  @!P2 ST.E.64 desc[UR34][R12.64+0x100], R18 ;  /* 0x000100120c00a985 */ /* 0x0005e4000c101b22 */
.L_x_18:
[----:B------:R-:W-:-:S13]  /*6e30*/  ISETP.NE.AND P0, PT, R86, RZ, PT ;  /* 0x000000ff5600720c */ /* 0x000fda0003f05270 */
[----:B------:R-:W-:Y:S05]  /*6e40*/  @!P0 EXIT ;  /* 0x000000000000894d */ /* 0x000fea0003800000 */
[----:B------:R-:W4:Y:S01]  /*6e50*/  LDCU UR4, c[0x0][0x394] ;  /* 0x00007280ff0477ac */ /* 0x000f220008000800 */
[----:B------:R-:W-:Y:S01]  /*6e60*/  ISETP.NE.AND P1, PT, R0, RZ, PT ;  /* 0x000000ff0000720c */ /* 0x000fe20003f25270 */
[----:B------:R-:W-:-:S06]  /*6e70*/  UIADD3 UR5, UPT, UPT, UR20, 0x1, URZ ;  /* 0x0000000114057890 */ /* 0x000fcc000fffe0ff */
[----:B--2---:R-:W-:Y:S01]  /*6e80*/  IMAD.U32 R2, RZ, RZ, UR5 ;  /* 0x00000005ff027e24 */ /* 0x004fe2000f8e00ff */
[----:B----4-:R-:W-:-:S06]  /*6e90*/  UISETP.NE.AND UP0, UPT, UR5, UR4, UPT ;  /* 0x000000040500728c */ /* 0x010fcc000bf05270 */
[----:B------:R-:W-:Y:S01]  /*6ea0*/  PLOP3.LUT P0, PT, PT, PT, UP0, 0x80, 0x8 ;  /* 0x000000000008781c */ /* 0x000fe20003f0f008 */
[----:B------:R-:W-:Y:S05]  /*6eb0*/  WARPSYNC.ALL ;  /* 0x0000000000007948 */ /* 0x000fea0003800000 */
[----:B------:R-:W-:Y:S01]  /*6ec0*/  SEL R0, R2, RZ, P0 ;  /* 0x000000ff02007207 */ /* 0x000fe20000000000 */
[----:B------:R-:W-:Y:S06]  /*6ed0*/  BAR.SYNC.DEFER_BLOCKING 0x0 ;  /* 0x0000000000007b1d */ /* 0x000fec0000010000 */
[----:B------:R-:W-:Y:S05]  /*6ee0*/  @P1 EXIT ;  /* 0x000000000000194d */ /* 0x000fea0003800000 */
[----:B------:R-:W-:Y:S02]  /*6ef0*/  MOV R2, UR8 ;  /* 0x0000000800027c02 */ /* 0x000fe40008000f00 */
[----:B------:R-:W-:Y:S01]  /*6f00*/  MOV R3, UR9 ;  /* 0x0000000900037c02 */ /* 0x000fe20008000f00 */
[----:B------:R-:W-:Y:S01]  /*6f10*/  @!PT LDS RZ, [RZ] ;  /* 0x00000000fffff984 */ /* 0x000fe20000000800 */
[----:B------:R-:W-:Y:S01]  /*6f20*/  @!PT LDS RZ, [RZ] ;  /* 0x00000000fffff984 */ /* 0x000fe20000000800 */
[----:B------:R-:W-:Y:S01]  /*6f30*/  @!PT LDS RZ, [RZ] ;  /* 0x00000000fffff984 */ /* 0x000fe20000000800 */
[----:B------:R-:W-:Y:S01]  /*6f40*/  @!PT LDS RZ, [RZ] ;  /* 0x00000000fffff984 */ /* 0x000fe20000000800 */
[----:B------:R-:W-:Y:S06]  /*6f50*/  MEMBAR.ALL.GPU ;  /* 0x0000000000007992 */ /* 0x000fec000000a000 */
[----:B------:R-:W-:-:S00]  /*6f60*/  ERRBAR ;  /* 0x00000000000079ab */ /* 0x000fc00000000000 */
[----:B------:R-:W-:Y:S06]  /*6f70*/  CGAERRBAR ;  /* 0x00000000000075ab */ /* 0x000fec0000000000 */
[----:B------:R-:W-:Y:S01]  /*6f80*/  STG.E.STRONG.GPU desc[UR34][R2.64], R0 ;  /* 0x0000000002007986 */ /* 0x000fe2000c10f922 */
[----:B------:R-:W-:Y:S05]  /*6f90*/  EXIT ;  /* 0x000000000000794d */ /* 0x000fea0003800000 */
.L_x_19:
[----:B------:R-:W-:-:S00]  /*6fa0*/  BRA `(.L_x_19) ;  /* 0xfffffffc00fc7947 */ /* 0x000fc0000383ffff */
[----:B------:R-:W-:-:S00]  /*6fb0*/  NOP ;  /* 0x0000000000007918 */ /* 0x000fc00000000000 */
        /* <DEDUP_REMOVED lines=12> */
.L_x_28:


//--------------------- .nv.shared._ZN7cutlass6KernelINS_4gemm6kernel13TrmmUniversalINS1_11threadblock13MmaMultistageINS1_9GemmShapeILi64ELi64ELi16EEENS_9transform11threadblock44PredicatedTileAccessIteratorTriangularMatrixINS_11MatrixShapeILi64ELi16EEEdNS_6layout8RowMajorELi1ENS8_29PitchLinearWarpRakedThreadMapINS_16PitchLinearShapeILi16ELi64EEELi128ENSG_ILi16ELi2EEELi1EEELNS_8SideModeE1ELNS_8FillModeE0ELNS_8DiagTypeE3ENS_5ArrayIdLi1ELb1EEEEENS9_25RegularTileAccessIteratorISC_dNSD_40RowMajorTensorOpMultiplicand64bCrosswiseELi1ESJ_Li8EEELNS_4arch14CacheOperation4KindE0ENSA_INSB_ILi16ELi64EEEdSE_Li0ENS8_31PitchLinearWarpStripedThreadMapINSG_ILi64ELi16EEELi128ESI_Li1EEELSK_1ELSL_1ELSM_0ESO_EENSQ_ISW_dNSD_40RowMajorTensorOpMultiplicandCongruous64bELi0ESZ_Li8EEELSV_0EdSE_NS4_9MmaPolicyINS1_4warp11MmaTensorOpINS6_ILi32ELi32ELi16EEEdSR_dS11_dSE_NS14_17MmaTensorOpPolicyINST_3MmaINS6_ILi8ELi8ELi4EEELi32EdSE_dNSD_11ColumnMajorEdSE_NST_13OpMultiplyAddEEENSB_ILi1ELi1EEEEELi1ELb0EbEENSB_ILi0ELi0EEES1G_Li1EEELi3ELNS1_23SharedMemoryClearOptionE1EbEENS_8epilogue11threadblock8EpilogueIS7_S1F_Li1ENS1L_22PredicatedTileIteratorINS1L_26OutputTileOptimalThreadMapINS1L_15OutputTileShapeILi64ELi8ELi2ELi1ELi1EEENS1P_ILi1ELi4ELi1ELi1ELi4EEELi128ELi1ELi64EEEdLb0ENSD_9NoPermuteELb1EEENS1K_4warp24FragmentIteratorTensorOpIS16_S19_dNSN_IdLi2ELb1EEESE_EENS1V_20TileIteratorTensorOpIS16_S19_dSE_EENS1L_18SharedLoadIteratorINS1S_18CompactedThreadMapEdLi8EEENS1K_6thread17LinearCombinationIdLi1EddLNS24_9ScaleType4KindE0ELNS_15FloatRoundStyleE2EdEENSB_ILi0ELi4EEELi1ELi1EEENS4_30GemmIdentityThreadblockSwizzleILi1EEELSK_1ELSL_1ELSM_0EEEEEvNT_6ParamsE --------------------------
	.section	.nv.shared._ZN7cutlass6KernelINS_4gemm6kernel13TrmmUniversalINS1_11threadblock13MmaMultistageINS1_9GemmShapeILi64ELi64ELi16EEENS_9transform11threadblock44PredicatedTileAccessIteratorTriangularMatrixINS_11MatrixShapeILi64ELi16EEEdNS_6layout8RowMajorELi1ENS8_29PitchLinearWarpRakedThreadMapINS_16PitchLinearShapeILi16ELi64EEELi128ENSG_ILi16ELi2EEELi1EEELNS_8SideModeE1ELNS_8FillModeE0ELNS_8DiagTypeE3ENS_5ArrayIdLi1ELb1EEEEENS9_25RegularTileAccessIteratorISC_dNSD_40RowMajorTensorOpMultiplicand64bCrosswiseELi1ESJ_Li8EEELNS_4arch14CacheOperation4KindE0ENSA_INSB_ILi16ELi64EEEdSE_Li0ENS8_31PitchLinearWarpStripedThreadMapINSG_ILi64ELi16EEELi128ESI_Li1EEELSK_1ELSL_1ELSM_0ESO_EENSQ_ISW_dNSD_40RowMajorTensorOpMultiplicandCongruous64bELi0ESZ_Li8EEELSV_0EdSE_NS4_9MmaPolicyINS1_4warp11MmaTensorOpINS6_ILi32ELi32ELi16EEEdSR_dS11_dSE_NS14_17MmaTensorOpPolicyINST_3MmaINS6_ILi8ELi8ELi4EEELi32EdSE_dNSD_11ColumnMajorEdSE_NST_13OpMultiplyAddEEENSB_ILi1ELi1EEEEELi1ELb0EbEENSB_ILi0ELi0EEES1G_Li1EEELi3ELNS1_23SharedMemoryClearOptionE1EbEENS_8epilogue11threadblock8EpilogueIS7_S1F_Li1ENS1L_22PredicatedTileIteratorINS1L_26OutputTileOptimalThreadMapINS1L_15OutputTileShapeILi64ELi8ELi2ELi1ELi1EEENS1P_ILi1ELi4ELi1ELi1ELi4EEELi128ELi1ELi64EEEdLb0ENSD_9NoPermuteELb1EEENS1K_4warp24FragmentIteratorTensorOpIS16_S19_dNSN_IdLi2ELb1EEESE_EENS1V_20TileIteratorTensorOpIS16_S19_dSE_EENS1L_18SharedLoadIteratorINS1S_18CompactedThreadMapEdLi8EEENS1K_6thread17LinearCombinationIdLi1EddLNS24_9ScaleType4KindE0ELNS_15FloatRoundStyleE2EdEENSB_ILi0ELi4EEELi1ELi1EEENS4_30GemmIdentityThreadblockSwizzleILi1EEELSK_1ELSL_1ELSM_0EEEEEvNT_6ParamsE,"aw",@nobits
	.sectionflags	@""
	.align	16
	.zero		1024


//--------------------- .nv.shared.reserved.0     --------------------------
	.section	.nv.shared.reserved.0,"aw",@nobits
	.weak		__nv_reservedSMEM_offset_0_alias
	.size		__nv_reservedSMEM_offset_0_alias, 0, 64
	.other		__nv_reservedSMEM_offset_0_alias,@"STO_CUDA_RESERVED_SHARED STV_DEFAULT"
__nv_reservedSMEM_offset_0_alias:
	.zero		0
	.zero		64


//--------------------- .nv.global                --------------------------
	.section	.nv.global,"aw",@nobits
.nv.global:
	.type		_ZN39_INTERNAL_03a7680f_4_k_cu_772473c6_25684cute1_E,@object
	.size		_ZN39_INTERNAL_03a7680f_4_k_cu_772473c6_25684cute1_E,(_ZN39_INTERNAL_03a7680f_4_k_cu_772473c6_25684cuda3std3__45__cpo6cbeginE - _ZN39_INTERNAL_03a7680f_4_k_cu_772473c6_25684cute1_E)
_ZN39_INTERNAL_03a7680f_4_k_cu_772473c6_25684cute1_E:
	.zero		1
	.type		_ZN39_INTERNAL_03a7680f_4_k_cu_772473c6_25684cuda3std3__45__cpo6cbeginE,@object
	.size		_ZN39_INTERNAL_03a7680f_4_k_cu_772473c6_25684cuda3std3__45__cpo6cbeginE,(_ZN39_INTERNAL_03a7680f_4_k_cu_772473c6_25684cuda3std3__48in_placeE - _ZN39_INTERNAL_03a7680f_4_k_cu_772473c6_25684cuda3std3__45__cpo6cbeginE)
_ZN39_INTERNAL_03a7680f_4_k_cu_772473c6_25684cuda3std3__45__cpo6cbeginE:
	.zero		1
	.type		_ZN39_INTERNAL_03a7680f_4_k_cu_772473c6_25684cuda3std3__48in_placeE,@object
	.size		_ZN39_INTERNAL_03a7680f_4_k_cu_772473c6_25684cuda3std3__48in_placeE,(_ZN39_INTERNAL_03a7680f_4_k_cu_772473c6_25684cuda3std6ranges3__45__cpo9iter_moveE - _ZN39_INTERNAL_03a7680f_4_k_cu_772473c6_25684cuda3std3__48in_placeE)
_ZN39_INTERNAL_03a7680f_4_k_cu_772473c6_25684cuda3std3__48in_placeE:
	.zero		1
	.type		_ZN39_INTERNAL_03a7680f_4_k_cu_772473c6_25684cuda3std6ranges3__45__cpo9iter_moveE,@object
	.size		_ZN39_INTERNAL_03a7680f_4_k_cu_772473c6_25684cuda3std6ranges3__45__cpo9iter_moveE,(_ZN39_INTERNAL_03a7680f_4_k_cu_772473c6_25684cuda3std3__45__cpo5beginE - _ZN39_INTERNAL_03a7680f_4_k_cu_772473c6_25684cuda3std6ranges3__45__cpo9iter_moveE)
_ZN39_INTERNAL_03a7680f_4_k_cu_772473c6_25684cuda3std6ranges3__45__cpo9iter_moveE:
	.zero		1
	.type		_ZN39_INTERNAL_03a7680f_4_k_cu_772473c6_25684cuda3std3__45__cpo5beginE,@object
	.size		_ZN39_INTERNAL_03a7680f_4_k_cu_772473c6_25684cuda3std3__45__cpo5beginE,(_ZN39_INTERNAL_03a7680f_4_k_cu_772473c6_25684cuda3std3__441_GLOBAL__N__03a7680f_4_k_cu_772473c6_25686ignoreE - _ZN39_INTERNAL_03a7680f_4_k_cu_772473c6_25684cuda3std3__45__cpo5beginE)
_ZN39_INTERNAL_03a7680f_4_k_cu_772473c6_25684cuda3std3__45__cpo5beginE:
	.zero		1
	.type		_ZN39_INTERNAL_03a7680f_4_k_cu_772473c6_25684cuda3std3__441_GLOBAL__N__03a7680f_4_k_cu_772473c6_25686ignoreE,@object
	.size		_ZN39_INTERNAL_03a7680f_4_k_cu_772473c6_25684cuda3std3__441_GLOBAL__N__03a7680f_4_k_cu_772473c6_25686ignoreE,(_ZN39_INTERNAL_03a7680f_4_k_cu_772473c6_25684cute7productE - _ZN39_INTERNAL_03a7680f_4_k_cu_772473c6_25684cuda3std3__441_GLOBAL__N__03a7680f_4_k_cu_772473c6_25686ignoreE)
_ZN39_INTERNAL_03a7680f_4_k_cu_772473c6_25684cuda3std3__441_GLOBAL__N__03a7680f_4_k_cu_772473c6_25686ignoreE:
	.zero		1
	.type		_ZN39_INTERNAL_03a7680f_4_k_cu_772473c6_25684cute7productE,@object
	.size		_ZN39_INTERNAL_03a7680f_4_k_cu_772473c6_25684cute7productE,(_ZN39_INTERNAL_03a7680f_4_k_cu_772473c6_25684cuda3std3__45__cpo3endE - _ZN39_INTERNAL_03a7680f_4_k_cu_772473c6_25684cute7productE)
_ZN39_INTERNAL_03a7680f_4_k_cu_772473c6_25684cute7productE:
	.zero		1
	.type		_ZN39_INTERNAL_03a7680f_4_k_cu_772473c6_25684cuda3std3__45__cpo3endE,@object
	.size		_ZN39_INTERNAL_03a7680f_4_k_cu_772473c6_25684cuda3std3__45__cpo3endE,(_ZN39_INTERNAL_03a7680f_4_k_cu_772473c6_25684cuda3std3__419piecewise_constructE - _ZN39_INTERNAL_03a7680f_4_k_cu_772473c6_25684cuda3std3__45__cpo3endE)
_ZN39_INTERNAL_03a7680f_4_k_cu_772473c6_25684cuda3std3__45__cpo3endE:
	.zero		1
	.type		_ZN39_INTERNAL_03a7680f_4_k_cu_772473c6_25684cuda3std3__419piecewise_constructE,@object
	.size		_ZN39_INTERNAL_03a7680f_4_k_cu_772473c6_25684cuda3std3__419piecewise_constructE,(_ZN39_INTERNAL_03a7680f_4_k_cu_772473c6_25684cuda3std3__45__cpo4cendE - _ZN39_INTERNAL_03a7680f_4_k_cu_772473c6_25684cuda3std3__419piecewise_constructE)
_ZN39_INTERNAL_03a7680f_4_k_cu_772473c6_25684cuda3std3__419piecewise_constructE:
	.zero		1
	.type		_ZN39_INTERNAL_03a7680f_4_k_cu_772473c6_25684cuda3std3__45__cpo4cendE,@object
	.size		_ZN39_INTERNAL_03a7680f_4_k_cu_772473c6_25684cuda3std3__45__cpo4cendE,(_ZN39_INTERNAL_03a7680f_4_k_cu_772473c6_25684cuda3std6ranges3__45__cpo4swapE - _ZN39_INTERNAL_03a7680f_4_k_cu_772473c6_25684cuda3std3__45__cpo4cendE)
_ZN39_INTERNAL_03a7680f_4_k_cu_772473c6_25684cuda3std3__45__cpo4cendE:
	.zero		1
	.type		_ZN39_INTERNAL_03a7680f_4_k_cu_772473c6_25684cuda3std6ranges3__45__cpo4swapE,@object
	.size		_ZN39_INTERNAL_03a7680f_4_k_cu_772473c6_25684cuda3std6ranges3__45__cpo4swapE,(.L_7 - _ZN39_INTERNAL_03a7680f_4_k_cu_772473c6_25684cuda3std6ranges3__45__cpo4swapE)
_ZN39_INTERNAL_03a7680f_4_k_cu_772473c6_25684cuda3std6ranges3__45__cpo4swapE:
	.zero		1
.L_7:


//--------------------- .nv.constant0._ZN7cutlass6KernelINS_4gemm6kernel13TrmmUniversalINS1_11threadblock13MmaMultistageINS1_9GemmShapeILi64ELi64ELi16EEENS_9transform11threadblock44PredicatedTileAccessIteratorTriangularMatrixINS_11MatrixShapeILi64ELi16EEEdNS_6layout8RowMajorELi1ENS8_29PitchLinearWarpRakedThreadMapINS_16PitchLinearShapeILi16ELi64EEELi128ENSG_ILi16ELi2EEELi1EEELNS_8SideModeE1ELNS_8FillModeE0ELNS_8DiagTypeE3ENS_5ArrayIdLi1ELb1EEEEENS9_25RegularTileAccessIteratorISC_dNSD_40RowMajorTensorOpMultiplicand64bCrosswiseELi1ESJ_Li8EEELNS_4arch14CacheOperation4KindE0ENSA_INSB_ILi16ELi64EEEdSE_Li0ENS8_31PitchLinearWarpStripedThreadMapINSG_ILi64ELi16EEELi128ESI_Li1EEELSK_1ELSL_1ELSM_0ESO_EENSQ_ISW_dNSD_40RowMajorTensorOpMultiplicandCongruous64bELi0ESZ_Li8EEELSV_0EdSE_NS4_9MmaPolicyINS1_4warp11MmaTensorOpINS6_ILi32ELi32ELi16EEEdSR_dS11_dSE_NS14_17MmaTensorOpPolicyINST_3MmaINS6_ILi8ELi8ELi4EEELi32EdSE_dNSD_11ColumnMajorEdSE_NST_13OpMultiplyAddEEENSB_ILi1ELi1EEEEELi1ELb0EbEENSB_ILi0ELi0EEES1G_Li1EEELi3ELNS1_23SharedMemoryClearOptionE1EbEENS_8epilogue11threadblock8EpilogueIS7_S1F_Li1ENS1L_22PredicatedTileIteratorINS1L_26OutputTileOptimalThreadMapINS1L_15OutputTileShapeILi64ELi8ELi2ELi1ELi1EEENS1P_ILi1ELi4ELi1ELi1ELi4EEELi128ELi1ELi64EEEdLb0ENSD_9NoPermuteELb1EEENS1K_4warp24FragmentIteratorTensorOpIS16_S19_dNSN_IdLi2ELb1EEESE_EENS1V_20TileIteratorTensorOpIS16_S19_dSE_EENS1L_18SharedLoadIteratorINS1S_18CompactedThreadMapEdLi8EEENS1K_6thread17LinearCombinationIdLi1EddLNS24_9ScaleType4KindE0ELNS_15FloatRoundStyleE2EdEENSB_ILi0ELi4EEELi1ELi1EEENS4_30GemmIdentityThreadblockSwizzleILi1EEELSK_1ELSL_1ELSM_0EEEEEvNT_6ParamsE --------------------------
	.section	.nv.constant0._ZN7cutlass6KernelINS_4gemm6kernel13TrmmUniversalINS1_11threadblock13MmaMultistageINS1_9GemmShapeILi64ELi64ELi16EEENS_9transform11threadblock44PredicatedTileAccessIteratorTriangularMatrixINS_11MatrixShapeILi64ELi16EEEdNS_6layout8RowMajorELi1ENS8_29PitchLinearWarpRakedThreadMapINS_16PitchLinearShapeILi16ELi64EEELi128ENSG_ILi16ELi2EEELi1EEELNS_8SideModeE1ELNS_8FillModeE0ELNS_8DiagTypeE3ENS_5ArrayIdLi1ELb1EEEEENS9_25RegularTileAccessIteratorISC_dNSD_40RowMajorTensorOpMultiplicand64bCrosswiseELi1ESJ_Li8EEELNS_4arch14CacheOperation4KindE0ENSA_INSB_ILi16ELi64EEEdSE_Li0ENS8_31PitchLinearWarpStripedThreadMapINSG_ILi64ELi16EEELi128ESI_Li1EEELSK_1ELSL_1ELSM_0ESO_EENSQ_ISW_dNSD_40RowMajorTensorOpMultiplicandCongruous64bELi0ESZ_Li8EEELSV_0EdSE_NS4_9MmaPolicyINS1_4warp11MmaTensorOpINS6_ILi32ELi32ELi16EEEdSR_dS11_dSE_NS14_17MmaTensorOpPolicyINST_3MmaINS6_ILi8ELi8ELi4EEELi32EdSE_dNSD_11ColumnMajorEdSE_NST_13OpMultiplyAddEEENSB_ILi1ELi1EEEEELi1ELb0EbEENSB_ILi0ELi0EEES1G_Li1EEELi3ELNS1_23SharedMemoryClearOptionE1EbEENS_8epilogue11threadblock8EpilogueIS7_S1F_Li1ENS1L_22PredicatedTileIteratorINS1L_26OutputTileOptimalThreadMapINS1L_15OutputTileShapeILi64ELi8ELi2ELi1ELi1EEENS1P_ILi1ELi4ELi1ELi1ELi4EEELi128ELi1ELi64EEEdLb0ENSD_9NoPermuteELb1EEENS1K_4warp24FragmentIteratorTensorOpIS16_S19_dNSN_IdLi2ELb1EEESE_EENS1V_20TileIteratorTensorOpIS16_S19_dSE_EENS1L_18SharedLoadIteratorINS1S_18CompactedThreadMapEdLi8EEENS1K_6thread17LinearCombinationIdLi1EddLNS24_9ScaleType4KindE0ELNS_15FloatRoundStyleE2EdEENSB_ILi0ELi4EEELi1ELi1EEENS4_30GemmIdentityThreadblockSwizzleILi1EEELSK_1ELSL_1ELSM_0EEEEEvNT_6ParamsE,"a",@progbits
	.sectionflags	@""
	.align	4
.nv.constant0._ZN7cutlass6KernelINS_4gemm6kernel13TrmmUniversalINS1_11threadblock13MmaMultistageINS1_9GemmShapeILi64ELi64ELi16EEENS_9transform11threadblock44PredicatedTileAccessIteratorTriangularMatrixINS_11MatrixShapeILi64ELi16EEEdNS_6layout8RowMajorELi1ENS8_29PitchLinearWarpRakedThreadMapINS_16PitchLinearShapeILi16ELi64EEELi128ENSG_ILi16ELi2EEELi1EEELNS_8SideModeE1ELNS_8FillModeE0ELNS_8DiagTypeE3ENS_5ArrayIdLi1ELb1EEEEENS9_25RegularTileAccessIteratorISC_dNSD_40RowMajorTensorOpMultiplicand64bCrosswiseELi1ESJ_Li8EEELNS_4arch14CacheOperation4KindE0ENSA_INSB_ILi16ELi64EEEdSE_Li0ENS8_31PitchLinearWarpStripedThreadMapINSG_ILi64ELi16EEELi128ESI_Li1EEELSK_1ELSL_1ELSM_0ESO_EENSQ_ISW_dNSD_40RowMajorTensorOpMultiplicandCongruous64bELi0ESZ_Li8EEELSV_0EdSE_NS4_9MmaPolicyINS1_4warp11MmaTensorOpINS6_ILi32ELi32ELi16EEEdSR_dS11_dSE_NS14_17MmaTensorOpPolicyINST_3MmaINS6_ILi8ELi8ELi4EEELi32EdSE_dNSD_11ColumnMajorEdSE_NST_13OpMultiplyAddEEENSB_ILi1ELi1EEEEELi1ELb0EbEENSB_ILi0ELi0EEES1G_Li1EEELi3ELNS1_23SharedMemoryClearOptionE1EbEENS_8epilogue11threadblock8EpilogueIS7_S1F_Li1ENS1L_22PredicatedTileIteratorINS1L_26OutputTileOptimalThreadMapINS1L_15OutputTileShapeILi64ELi8ELi2ELi1ELi1EEENS1P_ILi1ELi4ELi1ELi1ELi4EEELi128ELi1ELi64EEEdLb0ENSD_9NoPermuteELb1EEENS1K_4warp24FragmentIteratorTensorOpIS16_S19_dNSN_IdLi2ELb1EEESE_EENS1V_20TileIteratorTensorOpIS16_S19_dSE_EENS1L_18SharedLoadIteratorINS1S_18CompactedThreadMapEdLi8EEENS1K_6thread17LinearCombinationIdLi1EddLNS24_9ScaleType4KindE0ELNS_15FloatRoundStyleE2EdEENSB_ILi0ELi4EEELi1ELi1EEENS4_30GemmIdentityThreadblockSwizzleILi1EEELSK_1ELSL_1ELSM_0EEEEEvNT_6ParamsE:
	.zero		1192


//--------------------- SYMBOLS --------------------------

	.type		.nv.reservedSmem.offset0,@object
	.size		.nv.reservedSmem.offset0,0x4
	.type		.nv.reservedSmem.cap,@object
	.size		.nv.reservedSmem.cap,0x4
